//
// Generated by NVIDIA NVVM Compiler
//
// Compiler Build ID: CL-36424714
// Cuda compilation tools, release 13.0, V13.0.88
// Based on NVVM 20.0.0
//

.version 9.0
.target sm_100
.address_size 64

	// .globl	_Z14init_particlesP8ParticleP17curandStateXORWOWi
.global .align 4 .b8 precalc_xorwow_matrix[102400];
.global .align 4 .b8 precalc_xorwow_offset_matrix[102400];
.global .align 4 .b8 mrg32k3aM1[2304];
.global .align 4 .b8 mrg32k3aM2[2304];
.global .align 4 .b8 mrg32k3aM1SubSeq[2016];
.global .align 4 .b8 mrg32k3aM2SubSeq[2016];
.global .align 4 .b8 mrg32k3aM1Seq[2304];
.global .align 4 .b8 mrg32k3aM2Seq[2304];
.const .align 8 .b8 __cr_lgamma_table[72];

.visible .entry _Z14init_particlesP8ParticleP17curandStateXORWOWi(
	.param .u64 .ptr .align 1 _Z14init_particlesP8ParticleP17curandStateXORWOWi_param_0,
	.param .u64 .ptr .align 1 _Z14init_particlesP8ParticleP17curandStateXORWOWi_param_1,
	.param .u32 _Z14init_particlesP8ParticleP17curandStateXORWOWi_param_2
)
{
	.reg .pred 	%p<26>;
	.reg .b32 	%r<495>;
	.reg .b32 	%f<13>;
	.reg .b64 	%rd<21>;
	.reg .b64 	%fd<12>;

	ld.param.u64 	%rd8, [_Z14init_particlesP8ParticleP17curandStateXORWOWi_param_0];
	ld.param.u64 	%rd9, [_Z14init_particlesP8ParticleP17curandStateXORWOWi_param_1];
	ld.param.u32 	%r204, [_Z14init_particlesP8ParticleP17curandStateXORWOWi_param_2];
	mov.u32 	%r205, %ctaid.x;
	mov.u32 	%r206, %ntid.x;
	mov.u32 	%r207, %tid.x;
	mad.lo.s32 	%r1, %r205, %r206, %r207;
	setp.gt.s32 	%p1, %r1, 29;
	@%p1 bra 	$L__BB0_44;
	cvta.to.global.u64 	%rd10, %rd9;
	cvt.s64.s32 	%rd1, %r1;
	mul.wide.s32 	%rd11, %r1, 48;
	add.s64 	%rd2, %rd10, %rd11;
	xor.b32  	%r208, %r204, -1429050551;
	mul.lo.s32 	%r209, %r208, 1099087573;
	setp.gt.s32 	%p2, %r204, -1;
	selp.b32 	%r210, -644748465, -1947113066, %p2;
	add.s32 	%r211, %r210, %r209;
	add.s32 	%r2, %r211, 6615241;
	add.s32 	%r409, %r209, 123456789;
	st.global.v2.u32 	[%rd2], {%r2, %r409};
	xor.b32  	%r408, %r209, 362436069;
	add.s32 	%r407, %r210, 521288629;
	st.global.v2.u32 	[%rd2+8], {%r408, %r407};
	xor.b32  	%r406, %r210, 88675123;
	add.s32 	%r405, %r209, 5783321;
	st.global.v2.u32 	[%rd2+16], {%r406, %r405};
	setp.eq.s32 	%p3, %r1, 0;
	@%p3 bra 	$L__BB0_43;
	mov.b32 	%r391, 0;
	mov.u64 	%rd13, precalc_xorwow_matrix;
	mov.u64 	%rd20, %rd1;
$L__BB0_3:
	and.b64  	%rd4, %rd20, 3;
	setp.eq.s64 	%p4, %rd4, 0;
	@%p4 bra 	$L__BB0_42;
	mul.wide.u32 	%rd12, %r391, 3200;
	add.s64 	%rd5, %rd13, %rd12;
	cvt.u32.u64 	%r14, %rd4;
	mov.b32 	%r392, 0;
$L__BB0_5:
	mov.b32 	%r405, 0;
	mov.u32 	%r406, %r405;
	mov.u32 	%r407, %r405;
	mov.u32 	%r408, %r405;
	mov.u32 	%r409, %r405;
	mov.u32 	%r398, %r405;
$L__BB0_6:
	mul.wide.u32 	%rd14, %r398, 4;
	add.s64 	%rd15, %rd2, %rd14;
	ld.global.u32 	%r22, [%rd15+4];
	shl.b32 	%r23, %r398, 5;
	mov.b32 	%r404, 0;
$L__BB0_7:
	.pragma "nounroll";
	shr.u32 	%r216, %r22, %r404;
	and.b32  	%r217, %r216, 1;
	setp.eq.b32 	%p5, %r217, 1;
	not.pred 	%p6, %p5;
	add.s32 	%r218, %r23, %r404;
	mul.lo.s32 	%r219, %r218, 5;
	mul.wide.u32 	%rd16, %r219, 4;
	add.s64 	%rd6, %rd5, %rd16;
	@%p6 bra 	$L__BB0_9;
	ld.global.u32 	%r220, [%rd6];
	xor.b32  	%r409, %r409, %r220;
	ld.global.u32 	%r221, [%rd6+4];
	xor.b32  	%r408, %r408, %r221;
	ld.global.u32 	%r222, [%rd6+8];
	xor.b32  	%r407, %r407, %r222;
	ld.global.u32 	%r223, [%rd6+12];
	xor.b32  	%r406, %r406, %r223;
	ld.global.u32 	%r224, [%rd6+16];
	xor.b32  	%r405, %r405, %r224;
$L__BB0_9:
	and.b32  	%r226, %r216, 2;
	setp.eq.s32 	%p7, %r226, 0;
	@%p7 bra 	$L__BB0_11;
	ld.global.u32 	%r227, [%rd6+20];
	xor.b32  	%r409, %r409, %r227;
	ld.global.u32 	%r228, [%rd6+24];
	xor.b32  	%r408, %r408, %r228;
	ld.global.u32 	%r229, [%rd6+28];
	xor.b32  	%r407, %r407, %r229;
	ld.global.u32 	%r230, [%rd6+32];
	xor.b32  	%r406, %r406, %r230;
	ld.global.u32 	%r231, [%rd6+36];
	xor.b32  	%r405, %r405, %r231;
$L__BB0_11:
	and.b32  	%r233, %r216, 4;
	setp.eq.s32 	%p8, %r233, 0;
	@%p8 bra 	$L__BB0_13;
	ld.global.u32 	%r234, [%rd6+40];
	xor.b32  	%r409, %r409, %r234;
	ld.global.u32 	%r235, [%rd6+44];
	xor.b32  	%r408, %r408, %r235;
	ld.global.u32 	%r236, [%rd6+48];
	xor.b32  	%r407, %r407, %r236;
	ld.global.u32 	%r237, [%rd6+52];
	xor.b32  	%r406, %r406, %r237;
	ld.global.u32 	%r238, [%rd6+56];
	xor.b32  	%r405, %r405, %r238;
$L__BB0_13:
	and.b32  	%r240, %r216, 8;
	setp.eq.s32 	%p9, %r240, 0;
	@%p9 bra 	$L__BB0_15;
	ld.global.u32 	%r241, [%rd6+60];
	xor.b32  	%r409, %r409, %r241;
	ld.global.u32 	%r242, [%rd6+64];
	xor.b32  	%r408, %r408, %r242;
	ld.global.u32 	%r243, [%rd6+68];
	xor.b32  	%r407, %r407, %r243;
	ld.global.u32 	%r244, [%rd6+72];
	xor.b32  	%r406, %r406, %r244;
	ld.global.u32 	%r245, [%rd6+76];
	xor.b32  	%r405, %r405, %r245;
$L__BB0_15:
	and.b32  	%r247, %r216, 16;
	setp.eq.s32 	%p10, %r247, 0;
	@%p10 bra 	$L__BB0_17;
	ld.global.u32 	%r248, [%rd6+80];
	xor.b32  	%r409, %r409, %r248;
	ld.global.u32 	%r249, [%rd6+84];
	xor.b32  	%r408, %r408, %r249;
	ld.global.u32 	%r250, [%rd6+88];
	xor.b32  	%r407, %r407, %r250;
	ld.global.u32 	%r251, [%rd6+92];
	xor.b32  	%r406, %r406, %r251;
	ld.global.u32 	%r252, [%rd6+96];
	xor.b32  	%r405, %r405, %r252;
$L__BB0_17:
	and.b32  	%r254, %r216, 32;
	setp.eq.s32 	%p11, %r254, 0;
	@%p11 bra 	$L__BB0_19;
	ld.global.u32 	%r255, [%rd6+100];
	xor.b32  	%r409, %r409, %r255;
	ld.global.u32 	%r256, [%rd6+104];
	xor.b32  	%r408, %r408, %r256;
	ld.global.u32 	%r257, [%rd6+108];
	xor.b32  	%r407, %r407, %r257;
	ld.global.u32 	%r258, [%rd6+112];
	xor.b32  	%r406, %r406, %r258;
	ld.global.u32 	%r259, [%rd6+116];
	xor.b32  	%r405, %r405, %r259;
$L__BB0_19:
	and.b32  	%r261, %r216, 64;
	setp.eq.s32 	%p12, %r261, 0;
	@%p12 bra 	$L__BB0_21;
	ld.global.u32 	%r262, [%rd6+120];
	xor.b32  	%r409, %r409, %r262;
	ld.global.u32 	%r263, [%rd6+124];
	xor.b32  	%r408, %r408, %r263;
	ld.global.u32 	%r264, [%rd6+128];
	xor.b32  	%r407, %r407, %r264;
	ld.global.u32 	%r265, [%rd6+132];
	xor.b32  	%r406, %r406, %r265;
	ld.global.u32 	%r266, [%rd6+136];
	xor.b32  	%r405, %r405, %r266;
$L__BB0_21:
	and.b32  	%r268, %r216, 128;
	setp.eq.s32 	%p13, %r268, 0;
	@%p13 bra 	$L__BB0_23;
	ld.global.u32 	%r269, [%rd6+140];
	xor.b32  	%r409, %r409, %r269;
	ld.global.u32 	%r270, [%rd6+144];
	xor.b32  	%r408, %r408, %r270;
	ld.global.u32 	%r271, [%rd6+148];
	xor.b32  	%r407, %r407, %r271;
	ld.global.u32 	%r272, [%rd6+152];
	xor.b32  	%r406, %r406, %r272;
	ld.global.u32 	%r273, [%rd6+156];
	xor.b32  	%r405, %r405, %r273;
$L__BB0_23:
	and.b32  	%r275, %r216, 256;
	setp.eq.s32 	%p14, %r275, 0;
	@%p14 bra 	$L__BB0_25;
	ld.global.u32 	%r276, [%rd6+160];
	xor.b32  	%r409, %r409, %r276;
	ld.global.u32 	%r277, [%rd6+164];
	xor.b32  	%r408, %r408, %r277;
	ld.global.u32 	%r278, [%rd6+168];
	xor.b32  	%r407, %r407, %r278;
	ld.global.u32 	%r279, [%rd6+172];
	xor.b32  	%r406, %r406, %r279;
	ld.global.u32 	%r280, [%rd6+176];
	xor.b32  	%r405, %r405, %r280;
$L__BB0_25:
	and.b32  	%r282, %r216, 512;
	setp.eq.s32 	%p15, %r282, 0;
	@%p15 bra 	$L__BB0_27;
	ld.global.u32 	%r283, [%rd6+180];
	xor.b32  	%r409, %r409, %r283;
	ld.global.u32 	%r284, [%rd6+184];
	xor.b32  	%r408, %r408, %r284;
	ld.global.u32 	%r285, [%rd6+188];
	xor.b32  	%r407, %r407, %r285;
	ld.global.u32 	%r286, [%rd6+192];
	xor.b32  	%r406, %r406, %r286;
	ld.global.u32 	%r287, [%rd6+196];
	xor.b32  	%r405, %r405, %r287;
$L__BB0_27:
	and.b32  	%r289, %r216, 1024;
	setp.eq.s32 	%p16, %r289, 0;
	@%p16 bra 	$L__BB0_29;
	ld.global.u32 	%r290, [%rd6+200];
	xor.b32  	%r409, %r409, %r290;
	ld.global.u32 	%r291, [%rd6+204];
	xor.b32  	%r408, %r408, %r291;
	ld.global.u32 	%r292, [%rd6+208];
	xor.b32  	%r407, %r407, %r292;
	ld.global.u32 	%r293, [%rd6+212];
	xor.b32  	%r406, %r406, %r293;
	ld.global.u32 	%r294, [%rd6+216];
	xor.b32  	%r405, %r405, %r294;
$L__BB0_29:
	and.b32  	%r296, %r216, 2048;
	setp.eq.s32 	%p17, %r296, 0;
	@%p17 bra 	$L__BB0_31;
	ld.global.u32 	%r297, [%rd6+220];
	xor.b32  	%r409, %r409, %r297;
	ld.global.u32 	%r298, [%rd6+224];
	xor.b32  	%r408, %r408, %r298;
	ld.global.u32 	%r299, [%rd6+228];
	xor.b32  	%r407, %r407, %r299;
	ld.global.u32 	%r300, [%rd6+232];
	xor.b32  	%r406, %r406, %r300;
	ld.global.u32 	%r301, [%rd6+236];
	xor.b32  	%r405, %r405, %r301;
$L__BB0_31:
	and.b32  	%r303, %r216, 4096;
	setp.eq.s32 	%p18, %r303, 0;
	@%p18 bra 	$L__BB0_33;
	ld.global.u32 	%r304, [%rd6+240];
	xor.b32  	%r409, %r409, %r304;
	ld.global.u32 	%r305, [%rd6+244];
	xor.b32  	%r408, %r408, %r305;
	ld.global.u32 	%r306, [%rd6+248];
	xor.b32  	%r407, %r407, %r306;
	ld.global.u32 	%r307, [%rd6+252];
	xor.b32  	%r406, %r406, %r307;
	ld.global.u32 	%r308, [%rd6+256];
	xor.b32  	%r405, %r405, %r308;
$L__BB0_33:
	and.b32  	%r310, %r216, 8192;
	setp.eq.s32 	%p19, %r310, 0;
	@%p19 bra 	$L__BB0_35;
	ld.global.u32 	%r311, [%rd6+260];
	xor.b32  	%r409, %r409, %r311;
	ld.global.u32 	%r312, [%rd6+264];
	xor.b32  	%r408, %r408, %r312;
	ld.global.u32 	%r313, [%rd6+268];
	xor.b32  	%r407, %r407, %r313;
	ld.global.u32 	%r314, [%rd6+272];
	xor.b32  	%r406, %r406, %r314;
	ld.global.u32 	%r315, [%rd6+276];
	xor.b32  	%r405, %r405, %r315;
$L__BB0_35:
	and.b32  	%r317, %r216, 16384;
	setp.eq.s32 	%p20, %r317, 0;
	@%p20 bra 	$L__BB0_37;
	ld.global.u32 	%r318, [%rd6+280];
	xor.b32  	%r409, %r409, %r318;
	ld.global.u32 	%r319, [%rd6+284];
	xor.b32  	%r408, %r408, %r319;
	ld.global.u32 	%r320, [%rd6+288];
	xor.b32  	%r407, %r407, %r320;
	ld.global.u32 	%r321, [%rd6+292];
	xor.b32  	%r406, %r406, %r321;
	ld.global.u32 	%r322, [%rd6+296];
	xor.b32  	%r405, %r405, %r322;
$L__BB0_37:
	and.b32  	%r324, %r216, 32768;
	setp.eq.s32 	%p21, %r324, 0;
	@%p21 bra 	$L__BB0_39;
	ld.global.u32 	%r325, [%rd6+300];
	xor.b32  	%r409, %r409, %r325;
	ld.global.u32 	%r326, [%rd6+304];
	xor.b32  	%r408, %r408, %r326;
	ld.global.u32 	%r327, [%rd6+308];
	xor.b32  	%r407, %r407, %r327;
	ld.global.u32 	%r328, [%rd6+312];
	xor.b32  	%r406, %r406, %r328;
	ld.global.u32 	%r329, [%rd6+316];
	xor.b32  	%r405, %r405, %r329;
$L__BB0_39:
	add.s32 	%r404, %r404, 16;
	setp.ne.s32 	%p22, %r404, 32;
	@%p22 bra 	$L__BB0_7;
	mad.lo.s32 	%r330, %r398, -31, %r23;
	add.s32 	%r398, %r330, 1;
	setp.ne.s32 	%p23, %r398, 5;
	@%p23 bra 	$L__BB0_6;
	st.global.u32 	[%rd2+4], %r409;
	st.global.u32 	[%rd2+8], %r408;
	st.global.u32 	[%rd2+12], %r407;
	st.global.u32 	[%rd2+16], %r406;
	st.global.u32 	[%rd2+20], %r405;
	add.s32 	%r392, %r392, 1;
	setp.lt.u32 	%p24, %r392, %r14;
	@%p24 bra 	$L__BB0_5;
$L__BB0_42:
	shr.u64 	%rd7, %rd20, 2;
	add.s32 	%r391, %r391, 1;
	setp.gt.u64 	%p25, %rd20, 3;
	mov.u64 	%rd20, %rd7;
	@%p25 bra 	$L__BB0_3;
$L__BB0_43:
	mov.b32 	%r331, 0;
	st.global.v2.u32 	[%rd2+24], {%r331, %r331};
	st.global.u32 	[%rd2+32], %r331;
	mov.b64 	%rd17, 0;
	st.global.u64 	[%rd2+40], %rd17;
	cvta.to.global.u64 	%rd18, %rd8;
	mad.lo.s64 	%rd19, %rd1, 56, %rd18;
	shr.u32 	%r332, %r409, 2;
	xor.b32  	%r333, %r332, %r409;
	st.global.v2.u32 	[%rd2+8], {%r407, %r406};
	shl.b32 	%r334, %r405, 4;
	shl.b32 	%r335, %r333, 1;
	xor.b32  	%r336, %r335, %r334;
	xor.b32  	%r337, %r336, %r333;
	xor.b32  	%r338, %r337, %r405;
	st.global.v2.u32 	[%rd2+16], {%r405, %r338};
	add.s32 	%r339, %r2, 362437;
	st.global.v2.u32 	[%rd2], {%r339, %r408};
	add.s32 	%r340, %r338, %r339;
	cvt.rn.f32.u32 	%f1, %r340;
	fma.rn.f32 	%f2, %f1, 0f2F800000, 0f2F000000;
	fma.rn.f32 	%f3, %f2, 0f43480000, 0fC2C80000;
	cvt.f64.f32 	%fd1, %f3;
	st.global.f64 	[%rd19], %fd1;
	ld.global.v2.u32 	{%r341, %r342}, [%rd2];
	shr.u32 	%r343, %r342, 2;
	xor.b32  	%r344, %r343, %r342;
	ld.global.v2.u32 	{%r345, %r346}, [%rd2+8];
	ld.global.v2.u32 	{%r347, %r348}, [%rd2+16];
	st.global.v2.u32 	[%rd2+8], {%r346, %r347};
	shl.b32 	%r349, %r348, 4;
	shl.b32 	%r350, %r344, 1;
	xor.b32  	%r351, %r350, %r349;
	xor.b32  	%r352, %r351, %r344;
	xor.b32  	%r353, %r352, %r348;
	st.global.v2.u32 	[%rd2+16], {%r348, %r353};
	add.s32 	%r354, %r341, 362437;
	st.global.v2.u32 	[%rd2], {%r354, %r345};
	add.s32 	%r355, %r353, %r354;
	cvt.rn.f32.u32 	%f4, %r355;
	fma.rn.f32 	%f5, %f4, 0f2F800000, 0f2F000000;
	fma.rn.f32 	%f6, %f5, 0f40000000, 0fBF800000;
	cvt.f64.f32 	%fd2, %f6;
	mul.f64 	%fd3, %fd2, 0d4024000000000000;
	st.global.f64 	[%rd19+16], %fd3;
	ld.global.f64 	%fd4, [%rd19];
	st.global.f64 	[%rd19+32], %fd4;
	ld.global.v2.u32 	{%r356, %r357}, [%rd2];
	shr.u32 	%r358, %r357, 2;
	xor.b32  	%r359, %r358, %r357;
	ld.global.v2.u32 	{%r360, %r361}, [%rd2+8];
	ld.global.v2.u32 	{%r362, %r363}, [%rd2+16];
	st.global.v2.u32 	[%rd2+8], {%r361, %r362};
	shl.b32 	%r364, %r363, 4;
	shl.b32 	%r365, %r359, 1;
	xor.b32  	%r366, %r365, %r364;
	xor.b32  	%r367, %r366, %r359;
	xor.b32  	%r368, %r367, %r363;
	st.global.v2.u32 	[%rd2+16], {%r363, %r368};
	add.s32 	%r369, %r356, 362437;
	st.global.v2.u32 	[%rd2], {%r369, %r360};
	add.s32 	%r370, %r368, %r369;
	cvt.rn.f32.u32 	%f7, %r370;
	fma.rn.f32 	%f8, %f7, 0f2F800000, 0f2F000000;
	fma.rn.f32 	%f9, %f8, 0f43480000, 0fC2C80000;
	cvt.f64.f32 	%fd5, %f9;
	st.global.f64 	[%rd19+8], %fd5;
	ld.global.v2.u32 	{%r371, %r372}, [%rd2];
	shr.u32 	%r373, %r372, 2;
	xor.b32  	%r374, %r373, %r372;
	ld.global.v2.u32 	{%r375, %r376}, [%rd2+8];
	ld.global.v2.u32 	{%r377, %r378}, [%rd2+16];
	st.global.v2.u32 	[%rd2+8], {%r376, %r377};
	shl.b32 	%r379, %r378, 4;
	shl.b32 	%r380, %r374, 1;
	xor.b32  	%r381, %r380, %r379;
	xor.b32  	%r382, %r381, %r374;
	xor.b32  	%r383, %r382, %r378;
	st.global.v2.u32 	[%rd2+16], {%r378, %r383};
	add.s32 	%r384, %r371, 362437;
	st.global.v2.u32 	[%rd2], {%r384, %r375};
	add.s32 	%r385, %r383, %r384;
	cvt.rn.f32.u32 	%f10, %r385;
	fma.rn.f32 	%f11, %f10, 0f2F800000, 0f2F000000;
	fma.rn.f32 	%f12, %f11, 0f40000000, 0fBF800000;
	cvt.f64.f32 	%fd6, %f12;
	mul.f64 	%fd7, %fd6, 0d4024000000000000;
	st.global.f64 	[%rd19+24], %fd7;
	ld.global.f64 	%fd8, [%rd19+8];
	st.global.f64 	[%rd19+40], %fd8;
	ld.global.f64 	%fd9, [%rd19+32];
	mul.f64 	%fd10, %fd8, %fd8;
	fma.rn.f64 	%fd11, %fd9, %fd9, %fd10;
	st.global.f64 	[%rd19+48], %fd11;
$L__BB0_44:
	ret;

}
	// .globl	_Z16update_particlesP8ParticlePdP17curandStateXORWOW
.visible .entry _Z16update_particlesP8ParticlePdP17curandStateXORWOW(
	.param .u64 .ptr .align 1 _Z16update_particlesP8ParticlePdP17curandStateXORWOW_param_0,
	.param .u64 .ptr .align 1 _Z16update_particlesP8ParticlePdP17curandStateXORWOW_param_1,
	.param .u64 .ptr .align 1 _Z16update_particlesP8ParticlePdP17curandStateXORWOW_param_2
)
{
	.reg .pred 	%p<11>;
	.reg .b32 	%r<29>;
	.reg .b32 	%f<5>;
	.reg .b64 	%rd<12>;
	.reg .b64 	%fd<36>;

	ld.param.u64 	%rd2, [_Z16update_particlesP8ParticlePdP17curandStateXORWOW_param_0];
	ld.param.u64 	%rd3, [_Z16update_particlesP8ParticlePdP17curandStateXORWOW_param_1];
	ld.param.u64 	%rd4, [_Z16update_particlesP8ParticlePdP17curandStateXORWOW_param_2];
	mov.u32 	%r2, %ctaid.x;
	mov.u32 	%r3, %ntid.x;
	mov.u32 	%r4, %tid.x;
	mad.lo.s32 	%r1, %r2, %r3, %r4;
	setp.gt.s32 	%p1, %r1, 29;
	@%p1 bra 	$L__BB1_3;
	cvta.to.global.u64 	%rd5, %rd2;
	cvta.to.global.u64 	%rd6, %rd3;
	cvta.to.global.u64 	%rd7, %rd4;
	mul.wide.s32 	%rd8, %r1, 48;
	add.s64 	%rd9, %rd7, %rd8;
	ld.global.v2.u32 	{%r5, %r6}, [%rd9];
	shr.u32 	%r7, %r6, 2;
	xor.b32  	%r8, %r7, %r6;
	ld.global.v2.u32 	{%r9, %r10}, [%rd9+8];
	ld.global.v2.u32 	{%r11, %r12}, [%rd9+16];
	shl.b32 	%r13, %r12, 4;
	shl.b32 	%r14, %r8, 1;
	xor.b32  	%r15, %r14, %r13;
	xor.b32  	%r16, %r15, %r8;
	xor.b32  	%r17, %r16, %r12;
	add.s32 	%r18, %r5, %r17;
	add.s32 	%r19, %r18, 362437;
	shr.u32 	%r20, %r9, 2;
	xor.b32  	%r21, %r20, %r9;
	st.global.v2.u32 	[%rd9+8], {%r11, %r12};
	shl.b32 	%r22, %r17, 4;
	shl.b32 	%r23, %r21, 1;
	xor.b32  	%r24, %r23, %r22;
	xor.b32  	%r25, %r24, %r21;
	xor.b32  	%r26, %r25, %r17;
	st.global.v2.u32 	[%rd9+16], {%r17, %r26};
	add.s32 	%r27, %r5, 724874;
	st.global.v2.u32 	[%rd9], {%r27, %r10};
	add.s32 	%r28, %r26, %r27;
	mul.wide.s32 	%rd10, %r1, 56;
	add.s64 	%rd11, %rd5, %rd10;
	add.s64 	%rd1, %rd11, 16;
	cvt.rn.f32.u32 	%f1, %r28;
	fma.rn.f32 	%f2, %f1, 0f2F800000, 0f2F000000;
	cvt.f64.f32 	%fd4, %f2;
	add.f64 	%fd5, %fd4, %fd4;
	cvt.rn.f32.u32 	%f3, %r19;
	fma.rn.f32 	%f4, %f3, 0f2F800000, 0f2F000000;
	cvt.f64.f32 	%fd6, %f4;
	add.f64 	%fd7, %fd6, %fd6;
	ld.global.f64 	%fd8, [%rd11+16];
	ld.global.f64 	%fd9, [%rd11+32];
	ld.global.f64 	%fd10, [%rd11];
	sub.f64 	%fd11, %fd9, %fd10;
	mul.f64 	%fd12, %fd7, %fd11;
	fma.rn.f64 	%fd13, %fd8, 0d3FE0000000000000, %fd12;
	ld.global.f64 	%fd14, [%rd6];
	sub.f64 	%fd15, %fd14, %fd10;
	fma.rn.f64 	%fd16, %fd5, %fd15, %fd13;
	setp.gt.f64 	%p2, %fd16, 0d4034000000000000;
	selp.f64 	%fd17, 0d4034000000000000, %fd16, %p2;
	setp.lt.f64 	%p3, %fd17, 0dC034000000000000;
	selp.f64 	%fd18, 0dC034000000000000, %fd17, %p3;
	st.global.f64 	[%rd11+16], %fd18;
	add.f64 	%fd19, %fd10, %fd18;
	setp.gt.f64 	%p4, %fd19, 0d4059000000000000;
	selp.f64 	%fd20, 0d4059000000000000, %fd19, %p4;
	setp.lt.f64 	%p5, %fd20, 0dC059000000000000;
	selp.f64 	%fd1, 0dC059000000000000, %fd20, %p5;
	st.global.f64 	[%rd11], %fd1;
	ld.global.f64 	%fd21, [%rd11+24];
	ld.global.f64 	%fd22, [%rd11+40];
	ld.global.f64 	%fd23, [%rd11+8];
	sub.f64 	%fd24, %fd22, %fd23;
	mul.f64 	%fd25, %fd7, %fd24;
	fma.rn.f64 	%fd26, %fd21, 0d3FE0000000000000, %fd25;
	ld.global.f64 	%fd27, [%rd6+8];
	sub.f64 	%fd28, %fd27, %fd23;
	fma.rn.f64 	%fd29, %fd5, %fd28, %fd26;
	setp.gt.f64 	%p6, %fd29, 0d4034000000000000;
	selp.f64 	%fd30, 0d4034000000000000, %fd29, %p6;
	setp.lt.f64 	%p7, %fd30, 0dC034000000000000;
	selp.f64 	%fd31, 0dC034000000000000, %fd30, %p7;
	st.global.f64 	[%rd11+24], %fd31;
	add.f64 	%fd32, %fd23, %fd31;
	setp.gt.f64 	%p8, %fd32, 0d4059000000000000;
	selp.f64 	%fd33, 0d4059000000000000, %fd32, %p8;
	setp.lt.f64 	%p9, %fd33, 0dC059000000000000;
	selp.f64 	%fd2, 0dC059000000000000, %fd33, %p9;
	st.global.f64 	[%rd11+8], %fd2;
	mul.f64 	%fd34, %fd2, %fd2;
	fma.rn.f64 	%fd3, %fd1, %fd1, %fd34;
	ld.global.f64 	%fd35, [%rd11+48];
	setp.geu.f64 	%p10, %fd3, %fd35;
	@%p10 bra 	$L__BB1_3;
	st.global.f64 	[%rd1+32], %fd3;
	st.global.f64 	[%rd1+16], %fd1;
	st.global.f64 	[%rd1+24], %fd2;
$L__BB1_3:
	ret;

}


// ===== COMPILED SASS (sm_100) =====

	.target	sm_100

	.elftype	@"ET_EXEC"


//--------------------- .note.nv.tkinfo           --------------------------
	.section	.note.nv.tkinfo,"",@"SHT_NOTE"
	.sectionflags	@"SHF_NOTE_NV_TKINFO"
	.tkinfo
        /*0018*/ 	.word	0x00000002
        /*0030*/ 	.string	""
        /*0030*/ 	.string	"ptxas"
        /*0030*/ 	.string	"Cuda compilation tools, release 13.0, V13.0.88"
        /*0030*/ 	.string	"Build cuda_13.0.r13.0/compiler.36424714_0"
        /*0030*/ 	.string	"-arch sm_100 -m 64 "



//--------------------- .note.nv.cuinfo           --------------------------
	.section	.note.nv.cuinfo,"",@"SHT_NOTE"
	.sectionflags	@"SHF_NOTE_NV_CUINFO"
        /*0018*/ 	.short	0x0002
        /*001a*/ 	.short	0x0064
        /*001c*/ 	.short	0x0082
	.zero		2


//--------------------- .nv.info                  --------------------------
	.section	.nv.info,"",@"SHT_CUDA_INFO"
	.align	4


	//----- nvinfo : EIATTR_REGCOUNT
	.align		4
        /*0000*/ 	.byte	0x04, 0x2f
        /*0002*/ 	.short	(.L_10 - .L_9)
	.align		4
.L_9:
        /*0004*/ 	.word	index@(_Z14init_particlesP8ParticleP17curandStateXORWOWi)
        /*0008*/ 	.word	0x00000020


	//----- nvinfo : EIATTR_FRAME_SIZE
	.align		4
.L_10:
        /*000c*/ 	.byte	0x04, 0x11
        /*000e*/ 	.short	(.L_12 - .L_11)
	.align		4
.L_11:
        /*0010*/ 	.word	index@(_Z14init_particlesP8ParticleP17curandStateXORWOWi)
        /*0014*/ 	.word	0x00000000


	//----- nvinfo : EIATTR_REGCOUNT
	.align		4
.L_12:
        /*0018*/ 	.byte	0x04, 0x2f
        /*001a*/ 	.short	(.L_14 - .L_13)
	.align		4
.L_13:
        /*001c*/ 	.word	index@(_Z16update_particlesP8ParticlePdP17curandStateXORWOW)
        /*0020*/ 	.word	0x0000001c


	//----- nvinfo : EIATTR_FRAME_SIZE
	.align		4
.L_14:
        /*0024*/ 	.byte	0x04, 0x11
        /*0026*/ 	.short	(.L_16 - .L_15)
	.align		4
.L_15:
        /*0028*/ 	.word	index@(_Z16update_particlesP8ParticlePdP17curandStateXORWOW)
        /*002c*/ 	.word	0x00000000


	//----- nvinfo : EIATTR_MIN_STACK_SIZE
	.align		4
.L_16:
        /*0030*/ 	.byte	0x04, 0x12
        /*0032*/ 	.short	(.L_18 - .L_17)
	.align		4
.L_17:
        /*0034*/ 	.word	index@(_Z16update_particlesP8ParticlePdP17curandStateXORWOW)
        /*0038*/ 	.word	0x00000000


	//----- nvinfo : EIATTR_MIN_STACK_SIZE
	.align		4
.L_18:
        /*003c*/ 	.byte	0x04, 0x12
        /*003e*/ 	.short	(.L_20 - .L_19)
	.align		4
.L_19:
        /*0040*/ 	.word	index@(_Z14init_particlesP8ParticleP17curandStateXORWOWi)
        /*0044*/ 	.word	0x00000000
.L_20:


//--------------------- .nv.compat                --------------------------
	.section	.nv.compat,"",@"SHT_CUDA_COMPAT_INFO"
	.align	4
        /*0000*/ 	.byte	0x02, 0x09, 0x00, 0x00, 0x02, 0x02, 0x01, 0x00, 0x02, 0x05, 0x05, 0x00, 0x03, 0x07, 0x01, 0x01
        /*0010*/ 	.byte	0x02, 0x03, 0x00, 0x00, 0x02, 0x06, 0x01, 0x00, 0x04, 0x0b, 0x08, 0x00, 0x01, 0x00, 0x00, 0x00
        /*0020*/ 	.byte	0x00, 0x00, 0x00, 0x00


//--------------------- .nv.info._Z16update_particlesP8ParticlePdP17curandStateXORWOW --------------------------
	.section	.nv.info._Z16update_particlesP8ParticlePdP17curandStateXORWOW,"",@"SHT_CUDA_INFO"
	.sectionflags	@""
	.align	4


	//----- nvinfo : EIATTR_CUDA_API_VERSION
	.align		4
        /*0000*/ 	.byte	0x04, 0x37
        /*0002*/ 	.short	(.L_22 - .L_21)
.L_21:
        /*0004*/ 	.word	0x00000082


	//----- nvinfo : EIATTR_KPARAM_INFO
	.align		4
.L_22:
        /*0008*/ 	.byte	0x04, 0x17
        /*000a*/ 	.short	(.L_24 - .L_23)
.L_23:
        /*000c*/ 	.word	0x00000000
        /*0010*/ 	.short	0x0002
        /*0012*/ 	.short	0x0010
        /*0014*/ 	.byte	0x00, 0xf5, 0x21, 0x00


	//----- nvinfo : EIATTR_KPARAM_INFO
	.align		4
.L_24:
        /*0018*/ 	.byte	0x04, 0x17
        /*001a*/ 	.short	(.L_26 - .L_25)
.L_25:
        /*001c*/ 	.word	0x00000000
        /*0020*/ 	.short	0x0001
        /*0022*/ 	.short	0x0008
        /*0024*/ 	.byte	0x00, 0xf5, 0x21, 0x00


	//----- nvinfo : EIATTR_KPARAM_INFO
	.align		4
.L_26:
        /*0028*/ 	.byte	0x04, 0x17
        /*002a*/ 	.short	(.L_28 - .L_27)
.L_27:
        /*002c*/ 	.word	0x00000000
        /*0030*/ 	.short	0x0000
        /*0032*/ 	.short	0x0000
        /*0034*/ 	.byte	0x00, 0xf5, 0x21, 0x00


	//----- nvinfo : EIATTR_SPARSE_MMA_MASK
	.align		4
.L_28:
        /*0038*/ 	.byte	0x03, 0x50
        /*003a*/ 	.short	0x0000


	//----- nvinfo : EIATTR_MAXREG_COUNT
	.align		4
        /*003c*/ 	.byte	0x03, 0x1b
        /*003e*/ 	.short	0x00ff


	//----- nvinfo : EIATTR_MERCURY_ISA_VERSION
	.align		4
        /*0040*/ 	.byte	0x03, 0x5f
        /*0042*/ 	.short	0x0101


	//----- nvinfo : EIATTR_VRC_CTA_INIT_COUNT
	.align		4
        /*0044*/ 	.byte	0x02, 0x4a
	.zero		1
	.zero		1


	//----- nvinfo : EIATTR_EXIT_INSTR_OFFSETS
	.align		4
        /*0048*/ 	.byte	0x04, 0x1c
        /*004a*/ 	.short	(.L_30 - .L_29)


	//   ....[0]....
.L_29:
        /*004c*/ 	.word	0x00000060


	//   ....[1]....
        /*0050*/ 	.word	0x000005f0


	//   ....[2]....
        /*0054*/ 	.word	0x00000630


	//----- nvinfo : EIATTR_CBANK_PARAM_SIZE
	.align		4
.L_30:
        /*0058*/ 	.byte	0x03, 0x19
        /*005a*/ 	.short	0x0018


	//----- nvinfo : EIATTR_PARAM_CBANK
	.align		4
        /*005c*/ 	.byte	0x04, 0x0a
        /*005e*/ 	.short	(.L_32 - .L_31)
	.align		4
.L_31:
        /*0060*/ 	.word	index@(.nv.constant0._Z16update_particlesP8ParticlePdP17curandStateXORWOW)
        /*0064*/ 	.short	0x0380
        /*0066*/ 	.short	0x0018


	//----- nvinfo : EIATTR_SW_WAR
	.align		4
.L_32:
        /*0068*/ 	.byte	0x04, 0x36
        /*006a*/ 	.short	(.L_34 - .L_33)
.L_33:
        /*006c*/ 	.word	0x00000008
.L_34:


//--------------------- .nv.info._Z14init_particlesP8ParticleP17curandStateXORWOWi --------------------------
	.section	.nv.info._Z14init_particlesP8ParticleP17curandStateXORWOWi,"",@"SHT_CUDA_INFO"
	.sectionflags	@""
	.align	4


	//----- nvinfo : EIATTR_CUDA_API_VERSION
	.align		4
        /*0000*/ 	.byte	0x04, 0x37
        /*0002*/ 	.short	(.L_36 - .L_35)
.L_35:
        /*0004*/ 	.word	0x00000082


	//----- nvinfo : EIATTR_KPARAM_INFO
	.align		4
.L_36:
        /*0008*/ 	.byte	0x04, 0x17
        /*000a*/ 	.short	(.L_38 - .L_37)
.L_37:
        /*000c*/ 	.word	0x00000000
        /*0010*/ 	.short	0x0002
        /*0012*/ 	.short	0x0010
        /*0014*/ 	.byte	0x00, 0xf0, 0x11, 0x00


	//----- nvinfo : EIATTR_KPARAM_INFO
	.align		4
.L_38:
        /*0018*/ 	.byte	0x04, 0x17
        /*001a*/ 	.short	(.L_40 - .L_39)
.L_39:
        /*001c*/ 	.word	0x00000000
        /*0020*/ 	.short	0x0001
        /*0022*/ 	.short	0x0008
        /*0024*/ 	.byte	0x00, 0xf5, 0x21, 0x00


	//----- nvinfo : EIATTR_KPARAM_INFO
	.align		4
.L_40:
        /*0028*/ 	.byte	0x04, 0x17
        /*002a*/ 	.short	(.L_42 - .L_41)
.L_41:
        /*002c*/ 	.word	0x00000000
        /*0030*/ 	.short	0x0000
        /*0032*/ 	.short	0x0000
        /*0034*/ 	.byte	0x00, 0xf5, 0x21, 0x00


	//----- nvinfo : EIATTR_SPARSE_MMA_MASK
	.align		4
.L_42:
        /*0038*/ 	.byte	0x03, 0x50
        /*003a*/ 	.short	0x0000


	//----- nvinfo : EIATTR_MAXREG_COUNT
	.align		4
        /*003c*/ 	.byte	0x03, 0x1b
        /*003e*/ 	.short	0x00ff


	//----- nvinfo : EIATTR_MERCURY_ISA_VERSION
	.align		4
        /*0040*/ 	.byte	0x03, 0x5f
        /*0042*/ 	.short	0x0101


	//----- nvinfo : EIATTR_VRC_CTA_INIT_COUNT
	.align		4
        /*0044*/ 	.byte	0x02, 0x4a
	.zero		1
	.zero		1


	//----- nvinfo : EIATTR_EXIT_INSTR_OFFSETS
	.align		4
        /*0048*/ 	.byte	0x04, 0x1c
        /*004a*/ 	.short	(.L_44 - .L_43)


	//   ....[0]....
.L_43:
        /*004c*/ 	.word	0x00000060


	//   ....[1]....
        /*0050*/ 	.word	0x000015d0


	//----- nvinfo : EIATTR_CRS_STACK_SIZE
	.align		4
.L_44:
        /*0054*/ 	.byte	0x04, 0x1e
        /*0056*/ 	.short	(.L_46 - .L_45)
.L_45:
        /*0058*/ 	.word	0x00000000


	//----- nvinfo : EIATTR_CBANK_PARAM_SIZE
	.align		4
.L_46:
        /*005c*/ 	.byte	0x03, 0x19
        /*005e*/ 	.short	0x0014


	//----- nvinfo : EIATTR_PARAM_CBANK
	.align		4
        /*0060*/ 	.byte	0x04, 0x0a
        /*0062*/ 	.short	(.L_48 - .L_47)
	.align		4
.L_47:
        /*0064*/ 	.word	index@(.nv.constant0._Z14init_particlesP8ParticleP17curandStateXORWOWi)
        /*0068*/ 	.short	0x0380
        /*006a*/ 	.short	0x0014


	//----- nvinfo : EIATTR_SW_WAR
	.align		4
.L_48:
        /*006c*/ 	.byte	0x04, 0x36
        /*006e*/ 	.short	(.L_50 - .L_49)
.L_49:
        /*0070*/ 	.word	0x00000008
.L_50:


//--------------------- .nv.callgraph             --------------------------
	.section	.nv.callgraph,"",@"SHT_CUDA_CALLGRAPH"
	.align	4
	.sectionentsize	8
	.align		4
        /*0000*/ 	.word	0x00000000
	.align		4
        /*0004*/ 	.word	0xffffffff
	.align		4
        /*0008*/ 	.word	0x00000000
	.align		4
        /*000c*/ 	.word	0xfffffffe
	.align		4
        /*0010*/ 	.word	0x00000000
	.align		4
        /*0014*/ 	.word	0xfffffffd
	.align		4
        /*0018*/ 	.word	0x00000000
	.align		4
        /*001c*/ 	.word	0xfffffffc


//--------------------- .nv.constant4             --------------------------
	.section	.nv.constant4,"a",@progbits
	.align	8
	.align		8
.nv.constant4:
        /*0000*/ 	.dword	precalc_xorwow_matrix
	.align		8
        /*0008*/ 	.dword	precalc_xorwow_offset_matrix
	.align		8
        /*0010*/ 	.dword	mrg32k3aM1
	.align		8
        /*0018*/ 	.dword	mrg32k3aM2
	.align		8
        /*0020*/ 	.dword	mrg32k3aM1SubSeq
	.align		8
        /*0028*/ 	.dword	mrg32k3aM2SubSeq
	.align		8
        /*0030*/ 	.dword	mrg32k3aM1Seq
	.align		8
        /*0038*/ 	.dword	mrg32k3aM2Seq


//--------------------- .nv.constant3             --------------------------
	.section	.nv.constant3,"a",@progbits
	.align	8
.nv.constant3:
	.type		__cr_lgamma_table,@object
	.size		__cr_lgamma_table,(.L_8 - __cr_lgamma_table)
__cr_lgamma_table:
        /*0000*/ 	.byte	0x00, 0x00, 0x00, 0x00, 0x00, 0x00, 0x00, 0x00, 0x00, 0x00, 0x00, 0x00, 0x00, 0x00, 0x00, 0x00
        /*0010*/ 	.byte	0xef, 0x39, 0xfa, 0xfe, 0x42, 0x2e, 0xe6, 0x3f, 0x02, 0x20, 0x2a, 0xfa, 0x0b, 0xab, 0xfc, 0x3f
        /*0020*/ 	.byte	0xf9, 0x2c, 0x92, 0x7c, 0xa7, 0x6c, 0x09, 0x40, 0xc9, 0x79, 0x44, 0x3c, 0x64, 0x26, 0x13, 0x40
        /*0030*/ 	.byte	0xca, 0x01, 0xcf, 0x3a, 0x27, 0x51, 0x1a, 0x40, 0x30, 0xcc, 0x2d, 0xf3, 0xe1, 0x0c, 0x21, 0x40
        /*0040*/ 	.byte	0x0d, 0xb7, 0xfc, 0x82, 0x8e, 0x35, 0x25, 0x40
.L_8:


//--------------------- .text._Z16update_particlesP8ParticlePdP17curandStateXORWOW --------------------------
	.section	.text._Z16update_particlesP8ParticlePdP17curandStateXORWOW,"ax",@progbits
	.align	128
        .global         _Z16update_particlesP8ParticlePdP17curandStateXORWOW
        .type           _Z16update_particlesP8ParticlePdP17curandStateXORWOW,@function
        .size           _Z16update_particlesP8ParticlePdP17curandStateXORWOW,(.L_x_10 - _Z16update_particlesP8ParticlePdP17curandStateXORWOW)
        .other          _Z16update_particlesP8ParticlePdP17curandStateXORWOW,@"STO_CUDA_ENTRY STV_DEFAULT"
_Z16update_particlesP8ParticlePdP17curandStateXORWOW:
.text._Z16update_particlesP8ParticlePdP17curandStateXORWOW:
[----:B------:R-:W-:Y:S01]  /*0000*/  LDC R1, c[0x0][0x37c] ;  /* 0x0000df00ff017b82 */ /* 0x000fe20000000800 */
[----:B------:R-:W0:Y:S07]  /*0010*/  S2R R0, SR_TID.X ;  /* 0x0000000000007919 */ /* 0x000e2e0000002100 */
[----:B------:R-:W0:Y:S08]  /*0020*/  S2UR UR4, SR_CTAID.X ;  /* 0x00000000000479c3 */ /* 0x000e300000002500 */
[----:B------:R-:W0:Y:S02]  /*0030*/  LDC R7, c[0x0][0x360] ;  /* 0x0000d800ff077b82 */ /* 0x000e240000000800 */
[----:B0-----:R-:W-:-:S05]  /*0040*/  IMAD R7, R7, UR4, R0 ;  /* 0x0000000407077c24 */ /* 0x001fca000f8e0200 */
[----:B------:R-:W-:-:S13]  /*0050*/  ISETP.GT.AND P0, PT, R7, 0x1d, PT ;  /* 0x0000001d0700780c */ /* 0x000fda0003f04270 */
[----:B------:R-:W-:Y:S05]  /*0060*/  @P0 EXIT ;  /* 0x000000000000094d */ /* 0x000fea0003800000 */
[----:B------:R-:W0:Y:S01]  /*0070*/  LDC.64 R12, c[0x0][0x390] ;  /* 0x0000e400ff0c7b82 */ /* 0x000e220000000a00 */
[----:B------:R-:W1:Y:S07]  /*0080*/  LDCU.64 UR4, c[0x0][0x358] ;  /* 0x00006b00ff0477ac */ /* 0x000e6e0008000a00 */
[----:B------:R-:W2:Y:S01]  /*0090*/  LDC.64 R2, c[0x0][0x380] ;  /* 0x0000e000ff027b82 */ /* 0x000ea20000000a00 */
[----:B0-----:R-:W-:-:S05]  /*00a0*/  IMAD.WIDE R12, R7, 0x30, R12 ;  /* 0x00000030070c7825 */ /* 0x001fca00078e020c */
[----:B-1----:R-:W3:Y:S04]  /*00b0*/  LDG.E.64 R8, desc[UR4][R12.64] ;  /* 0x000000040c087981 */ /* 0x002ee8000c1e1b00 */
[----:B------:R-:W4:Y:S04]  /*00c0*/  LDG.E.64 R14, desc[UR4][R12.64+0x10] ;  /* 0x000010040c0e7981 */ /* 0x000f28000c1e1b00 */
[----:B------:R-:W5:Y:S01]  /*00d0*/  LDG.E.64 R16, desc[UR4][R12.64+0x8] ;  /* 0x000008040c107981 */ /* 0x000f62000c1e1b00 */
[----:B--2---:R-:W-:Y:S01]  /*00e0*/  IMAD.WIDE R2, R7, 0x38, R2 ;  /* 0x0000003807027825 */ /* 0x004fe200078e0202 */
[----:B---3--:R-:W-:-:S04]  /*00f0*/  SHF.R.U32.HI R0, RZ, 0x2, R9 ;  /* 0x00000002ff007819 */ /* 0x008fc80000011609 */
[----:B------:R-:W-:Y:S01]  /*0100*/  LOP3.LUT R0, R0, R9, RZ, 0x3c, !PT ;  /* 0x0000000900007212 */ /* 0x000fe200078e3cff */
[----:B----4-:R-:W-:Y:S01]  /*0110*/  IMAD.SHL.U32 R5, R15, 0x10, RZ ;  /* 0x000000100f057824 */ /* 0x010fe200078e00ff */
[----:B------:R-:W-:Y:S01]  /*0120*/  STG.E.64 desc[UR4][R12.64+0x8], R14 ;  /* 0x0000080e0c007986 */ /* 0x000fe2000c101b04 */
[----:B-----5:R-:W-:Y:S02]  /*0130*/  SHF.R.U32.HI R9, RZ, 0x2, R16 ;  /* 0x00000002ff097819 */ /* 0x020fe40000011610 */
[----:B------:R-:W-:Y:S02]  /*0140*/  IMAD.SHL.U32 R4, R0, 0x2, RZ ;  /* 0x0000000200047824 */ /* 0x000fe400078e00ff */
[----:B------:R-:W-:Y:S01]  /*0150*/  LOP3.LUT R9, R9, R16, RZ, 0x3c, !PT ;  /* 0x0000001009097212 */ /* 0x000fe200078e3cff */
[----:B------:R-:W-:Y:S02]  /*0160*/  VIADD R16, R8, 0xb0f8a ;  /* 0x000b0f8a08107836 */ /* 0x000fe40000000000 */
[----:B------:R-:W-:-:S04]  /*0170*/  LOP3.LUT R4, R0, R4, R5, 0x96, !PT ;  /* 0x0000000400047212 */ /* 0x000fc800078e9605 */
[----:B------:R-:W-:Y:S01]  /*0180*/  LOP3.LUT R20, R4, R15, RZ, 0x3c, !PT ;  /* 0x0000000f04147212 */ /* 0x000fe200078e3cff */
[----:B------:R-:W-:Y:S01]  /*0190*/  IMAD.SHL.U32 R4, R9, 0x2, RZ ;  /* 0x0000000209047824 */ /* 0x000fe200078e00ff */
[----:B------:R0:W-:Y:S03]  /*01a0*/  STG.E.64 desc[UR4][R12.64], R16 ;  /* 0x000000100c007986 */ /* 0x0001e6000c101b04 */
[----:B------:R-:W-:-:S05]  /*01b0*/  IMAD.SHL.U32 R0, R20, 0x10, RZ ;  /* 0x0000001014007824 */ /* 0x000fca00078e00ff */
[----:B------:R-:W-:Y:S02]  /*01c0*/  LOP3.LUT R21, R9, R4, R0, 0x96, !PT ;  /* 0x0000000409157212 */ /* 0x000fe400078e9600 */
[----:B------:R-:W1:Y:S02]  /*01d0*/  LDC.64 R4, c[0x0][0x388] ;  /* 0x0000e200ff047b82 */ /* 0x000e640000000a00 */
[----:B------:R-:W-:-:S05]  /*01e0*/  LOP3.LUT R21, R21, R20, RZ, 0x3c, !PT ;  /* 0x0000001415157212 */ /* 0x000fca00078e3cff */
[----:B------:R2:W-:Y:S04]  /*01f0*/  STG.E.64 desc[UR4][R12.64+0x10], R20 ;  /* 0x000010140c007986 */ /* 0x0005e8000c101b04 */
[----:B------:R-:W3:Y:S04]  /*0200*/  LDG.E.64 R22, desc[UR4][R2.64+0x20] ;  /* 0x0000200402167981 */ /* 0x000ee8000c1e1b00 */
[----:B------:R-:W3:Y:S04]  /*0210*/  LDG.E.64 R6, desc[UR4][R2.64] ;  /* 0x0000000402067981 */ /* 0x000ee8000c1e1b00 */
[----:B------:R-:W4:Y:S01]  /*0220*/  LDG.E.64 R10, desc[UR4][R2.64+0x10] ;  /* 0x00001004020a7981 */ /* 0x000f22000c1e1b00 */
[----:B------:R-:W-:Y:S01]  /*0230*/  IADD3 R8, PT, PT, R8, 0x587c5, R20 ;  /* 0x000587c508087810 */ /* 0x000fe20007ffe014 */
[----:B------:R-:W-:-:S02]  /*0240*/  IMAD.MOV.U32 R25, RZ, RZ, 0x2f800000 ;  /* 0x2f800000ff197424 */ /* 0x000fc400078e00ff */
[----:B0-----:R-:W-:Y:S01]  /*0250*/  IMAD.IADD R16, R21, 0x1, R16 ;  /* 0x0000000115107824 */ /* 0x001fe200078e0210 */
[----:B-1----:R-:W5:Y:S01]  /*0260*/  LDG.E.64 R18, desc[UR4][R4.64] ;  /* 0x0000000404127981 */ /* 0x002f62000c1e1b00 */
[----:B------:R-:W-:-:S03]  /*0270*/  I2FP.F32.U32 R8, R8 ;  /* 0x0000000800087245 */ /* 0x000fc60000201000 */
[----:B--2---:R-:W2:Y:S02]  /*0280*/  LDG.E.64 R20, desc[UR4][R2.64+0x28] ;  /* 0x0000280402147981 */ /* 0x004ea4000c1e1b00 */
[----:B------:R-:W-:Y:S02]  /*0290*/  FFMA R24, R8, R25, 1.1641532182693481445e-10 ;  /* 0x2f00000008187423 */ /* 0x000fe40000000019 */
[----:B------:R-:W2:Y:S02]  /*02a0*/  LDG.E.64 R14, desc[UR4][R2.64+0x30] ;  /* 0x00003004020e7981 */ /* 0x000ea4000c1e1b00 */
[----:B------:R-:W0:Y:S01]  /*02b0*/  F2F.F64.F32 R8, R24 ;  /* 0x0000001800087310 */ /* 0x000e220000201800 */
[----:B------:R-:W-:-:S05]  /*02c0*/  I2FP.F32.U32 R16, R16 ;  /* 0x0000001000107245 */ /* 0x000fca0000201000 */
[----:B------:R-:W-:-:S04]  /*02d0*/  FFMA R0, R16, R25, 1.1641532182693481445e-10 ;  /* 0x2f00000010007423 */ /* 0x000fc80000000019 */
[----:B------:R-:W1:Y:S01]  /*02e0*/  F2F.F64.F32 R12, R0 ;  /* 0x00000000000c7310 */ /* 0x000e620000201800 */
[----:B0-----:R-:W-:Y:S02]  /*02f0*/  DADD R8, R8, R8 ;  /* 0x0000000008087229 */ /* 0x001fe40000000008 */
[----:B---3--:R-:W-:-:S08]  /*0300*/  DADD R22, R22, -R6 ;  /* 0x0000000016167229 */ /* 0x008fd00000000806 */
[----:B------:R-:W-:Y:S02]  /*0310*/  DMUL R22, R8, R22 ;  /* 0x0000001608167228 */ /* 0x000fe40000000000 */
[----:B-----5:R-:W-:-:S06]  /*0320*/  DADD R18, -R6, R18 ;  /* 0x0000000006127229 */ /* 0x020fcc0000000112 */
[----:B----4-:R-:W-:Y:S02]  /*0330*/  DFMA R22, R10, 0.5, R22 ;  /* 0x3fe000000a16782b */ /* 0x010fe40000000016 */
[----:B-1----:R-:W-:-:S08]  /*0340*/  DADD R10, R12, R12 ;  /* 0x000000000c0a7229 */ /* 0x002fd0000000000c */
[----:B------:R-:W-:-:S08]  /*0350*/  DFMA R18, R10, R18, R22 ;  /* 0x000000120a12722b */ /* 0x000fd00000000016 */
[----:B------:R-:W-:-:S06]  /*0360*/  DSETP.GT.AND P0, PT, R18, 20, PT ;  /* 0x403400001200742a */ /* 0x000fcc0003f04000 */
[----:B------:R-:W-:Y:S02]  /*0370*/  FSEL R12, R18, RZ, !P0 ;  /* 0x000000ff120c7208 */ /* 0x000fe40004000000 */
[----:B------:R-:W-:Y:S02]  /*0380*/  FSEL R13, R19, 2.8125, !P0 ;  /* 0x40340000130d7808 */ /* 0x000fe40004000000 */
[----:B------:R-:W3:Y:S04]  /*0390*/  LDG.E.64 R18, desc[UR4][R2.64+0x18] ;  /* 0x0000180402127981 */ /* 0x000ee8000c1e1b00 */
[----:B------:R-:W-:-:S06]  /*03a0*/  DSETP.GEU.AND P0, PT, R12, -20, PT ;  /* 0xc03400000c00742a */ /* 0x000fcc0003f0e000 */
[----:B------:R-:W-:Y:S02]  /*03b0*/  FSEL R16, R12, RZ, P0 ;  /* 0x000000ff0c107208 */ /* 0x000fe40000000000 */
[----:B------:R-:W-:Y:S02]  /*03c0*/  FSEL R17, R13, -2.8125, P0 ;  /* 0xc03400000d117808 */ /* 0x000fe40000000000 */
[----:B------:R-:W2:Y:S04]  /*03d0*/  LDG.E.64 R12, desc[UR4][R2.64+0x8] ;  /* 0x00000804020c7981 */ /* 0x000ea8000c1e1b00 */
[----:B------:R-:W-:-:S08]  /*03e0*/  DADD R6, R6, R16 ;  /* 0x0000000006067229 */ /* 0x000fd00000000010 */
[----:B------:R-:W-:-:S06]  /*03f0*/  DSETP.GT.AND P0, PT, R6, 100, PT ;  /* 0x405900000600742a */ /* 0x000fcc0003f04000 */
[----:B------:R-:W-:Y:S02]  /*0400*/  FSEL R6, R6, RZ, !P0 ;  /* 0x000000ff06067208 */ /* 0x000fe40004000000 */
[----:B------:R-:W-:-:S06]  /*0410*/  FSEL R7, R7, 3.390625, !P0 ;  /* 0x4059000007077808 */ /* 0x000fcc0004000000 */
[----:B------:R-:W-:Y:S01]  /*0420*/  DSETP.GEU.AND P0, PT, R6, -100, PT ;  /* 0xc05900000600742a */ /* 0x000fe20003f0e000 */
[----:B------:R0:W-:Y:S05]  /*0430*/  STG.E.64 desc[UR4][R2.64+0x10], R16 ;  /* 0x0000101002007986 */ /* 0x0001ea000c101b04 */
[----:B------:R-:W-:Y:S02]  /*0440*/  FSEL R6, R6, RZ, P0 ;  /* 0x000000ff06067208 */ /* 0x000fe40000000000 */
[----:B------:R-:W-:-:S05]  /*0450*/  FSEL R7, R7, -3.390625, P0 ;  /* 0xc059000007077808 */ /* 0x000fca0000000000 */
[----:B------:R0:W-:Y:S04]  /*0460*/  STG.E.64 desc[UR4][R2.64], R6 ;  /* 0x0000000602007986 */ /* 0x0001e8000c101b04 */
[----:B------:R-:W4:Y:S01]  /*0470*/  LDG.E.64 R4, desc[UR4][R4.64+0x8] ;  /* 0x0000080404047981 */ /* 0x000f22000c1e1b00 */
[----:B--2---:R-:W-:-:S08]  /*0480*/  DADD R20, R20, -R12 ;  /* 0x0000000014147229 */ /* 0x004fd0000000080c */
[----:B------:R-:W-:-:S08]  /*0490*/  DMUL R20, R8, R20 ;  /* 0x0000001408147228 */ /* 0x000fd00000000000 */
[----:B---3--:R-:W-:Y:S02]  /*04a0*/  DFMA R18, R18, 0.5, R20 ;  /* 0x3fe000001212782b */ /* 0x008fe40000000014 */
[----:B----4-:R-:W-:-:S08]  /*04b0*/  DADD R8, -R12, R4 ;  /* 0x000000000c087229 */ /* 0x010fd00000000104 */
[----:B------:R-:W-:-:S08]  /*04c0*/  DFMA R8, R10, R8, R18 ;  /* 0x000000080a08722b */ /* 0x000fd00000000012 */
[----:B------:R-:W-:-:S06]  /*04d0*/  DSETP.GT.AND P0, PT, R8, 20, PT ;  /* 0x403400000800742a */ /* 0x000fcc0003f04000 */
[----:B------:R-:W-:Y:S02]  /*04e0*/  FSEL R8, R8, RZ, !P0 ;  /* 0x000000ff08087208 */ /* 0x000fe40004000000 */
[----:B------:R-:W-:-:S06]  /*04f0*/  FSEL R9, R9, 2.8125, !P0 ;  /* 0x4034000009097808 */ /* 0x000fcc0004000000 */
[----:B------:R-:W-:-:S06]  /*0500*/  DSETP.GEU.AND P0, PT, R8, -20, PT ;  /* 0xc03400000800742a */ /* 0x000fcc0003f0e000 */
[----:B------:R-:W-:Y:S02]  /*0510*/  FSEL R4, R8, RZ, P0 ;  /* 0x000000ff08047208 */ /* 0x000fe40000000000 */
[----:B------:R-:W-:-:S06]  /*0520*/  FSEL R5, R9, -2.8125, P0 ;  /* 0xc034000009057808 */ /* 0x000fcc0000000000 */
[----:B------:R-:W-:-:S08]  /*0530*/  DADD R12, R12, R4 ;  /* 0x000000000c0c7229 */ /* 0x000fd00000000004 */
[----:B------:R-:W-:-:S06]  /*0540*/  DSETP.GT.AND P0, PT, R12, 100, PT ;  /* 0x405900000c00742a */ /* 0x000fcc0003f04000 */
[----:B------:R-:W-:Y:S02]  /*0550*/  FSEL R8, R12, RZ, !P0 ;  /* 0x000000ff0c087208 */ /* 0x000fe40004000000 */
[----:B------:R-:W-:-:S06]  /*0560*/  FSEL R9, R13, 3.390625, !P0 ;  /* 0x405900000d097808 */ /* 0x000fcc0004000000 */
[----:B------:R-:W-:-:S06]  /*0570*/  DSETP.GEU.AND P0, PT, R8, -100, PT ;  /* 0xc05900000800742a */ /* 0x000fcc0003f0e000 */
[----:B------:R-:W-:Y:S02]  /*0580*/  FSEL R8, R8, RZ, P0 ;  /* 0x000000ff08087208 */ /* 0x000fe40000000000 */
[----:B------:R-:W-:-:S06]  /*0590*/  FSEL R9, R9, -3.390625, P0 ;  /* 0xc059000009097808 */ /* 0x000fcc0000000000 */
[----:B------:R-:W-:-:S08]  /*05a0*/  DMUL R10, R8, R8 ;  /* 0x00000008080a7228 */ /* 0x000fd00000000000 */
[----:B------:R-:W-:-:S08]  /*05b0*/  DFMA R10, R6, R6, R10 ;  /* 0x00000006060a722b */ /* 0x000fd0000000000a */
[----:B------:R-:W-:Y:S01]  /*05c0*/  DSETP.GEU.AND P0, PT, R10, R14, PT ;  /* 0x0000000e0a00722a */ /* 0x000fe20003f0e000 */
[----:B------:R0:W-:Y:S04]  /*05d0*/  STG.E.64 desc[UR4][R2.64+0x18], R4 ;  /* 0x0000180402007986 */ /* 0x0001e8000c101b04 */
[----:B------:R0:W-:Y:S09]  /*05e0*/  STG.E.64 desc[UR4][R2.64+0x8], R8 ;  /* 0x0000080802007986 */ /* 0x0001f2000c101b04 */
[----:B------:R-:W-:Y:S05]  /*05f0*/  @P0 EXIT ;  /* 0x000000000000094d */ /* 0x000fea0003800000 */
[----:B------:R-:W-:Y:S04]  /*0600*/  STG.E.64 desc[UR4][R2.64+0x30], R10 ;  /* 0x0000300a02007986 */ /* 0x000fe8000c101b04 */
[----:B------:R-:W-:Y:S04]  /*0610*/  STG.E.64 desc[UR4][R2.64+0x20], R6 ;  /* 0x0000200602007986 */ /* 0x000fe8000c101b04 */
[----:B------:R-:W-:Y:S01]  /*0620*/  STG.E.64 desc[UR4][R2.64+0x28], R8 ;  /* 0x0000280802007986 */ /* 0x000fe2000c101b04 */
[----:B------:R-:W-:Y:S05]  /*0630*/  EXIT ;  /* 0x000000000000794d */ /* 0x000fea0003800000 */
.L_x_0:
[----:B------:R-:W-:-:S00]  /*0640*/  BRA `(.L_x_0) ;  /* 0xfffffffc00fc7947 */ /* 0x000fc0000383ffff */
[----:B------:R-:W-:-:S00]  /*0650*/  NOP ;  /* 0x0000000000007918 */ /* 0x000fc00000000000 */
        /* <DEDUP_REMOVED lines=10> */
.L_x_10:


//--------------------- .text._Z14init_particlesP8ParticleP17curandStateXORWOWi --------------------------
	.section	.text._Z14init_particlesP8ParticleP17curandStateXORWOWi,"ax",@progbits
	.align	128
        .global         _Z14init_particlesP8ParticleP17curandStateXORWOWi
        .type           _Z14init_particlesP8ParticleP17curandStateXORWOWi,@function
        .size           _Z14init_particlesP8ParticleP17curandStateXORWOWi,(.L_x_11 - _Z14init_particlesP8ParticleP17curandStateXORWOWi)
        .other          _Z14init_particlesP8ParticleP17curandStateXORWOWi,@"STO_CUDA_ENTRY STV_DEFAULT"
_Z14init_particlesP8ParticleP17curandStateXORWOWi:
.text._Z14init_particlesP8ParticleP17curandStateXORWOWi:
[----:B------:R-:W-:Y:S01]  /*0000*/  LDC R1, c[0x0][0x37c] ;  /* 0x0000df00ff017b82 */ /* 0x000fe20000000800 */
[----:B------:R-:W0:Y:S07]  /*0010*/  S2R R3, SR_TID.X ;  /* 0x0000000000037919 */ /* 0x000e2e0000002100 */
[----:B------:R-:W0:Y:S08]  /*0020*/  S2UR UR4, SR_CTAID.X ;  /* 0x00000000000479c3 */ /* 0x000e300000002500 */
[----:B------:R-:W0:Y:S02]  /*0030*/  LDC R0, c[0x0][0x360] ;  /* 0x0000d800ff007b82 */ /* 0x000e240000000800 */
[----:B0-----:R-:W-:-:S05]  /*0040*/  IMAD R0, R0, UR4, R3 ;  /* 0x0000000400007c24 */ /* 0x001fca000f8e0203 */
[----:B------:R-:W-:-:S13]  /*0050*/  ISETP.GT.AND P0, PT, R0, 0x1d, PT ;  /* 0x0000001d0000780c */ /* 0x000fda0003f04270 */
[----:B------:R-:W-:Y:S05]  /*0060*/  @P0 EXIT ;  /* 0x000000000000094d */ /* 0x000fea0003800000 */
[----:B------:R-:W0:Y:S01]  /*0070*/  LDC R4, c[0x0][0x390] ;  /* 0x0000e400ff047b82 */ /* 0x000e220000000800 */
[----:B------:R-:W-:Y:S01]  /*0080*/  IMAD.MOV.U32 R6, RZ, RZ, -0x266e14b1 ;  /* 0xd991eb4fff067424 */ /* 0x000fe200078e00ff */
[----:B------:R-:W1:Y:S01]  /*0090*/  LDCU.64 UR4, c[0x0][0x358] ;  /* 0x00006b00ff0477ac */ /* 0x000e620008000a00 */
[----:B------:R-:W-:Y:S01]  /*00a0*/  BSSY.RECONVERGENT B0, `(.L_x_1) ;  /* 0x00000e4000007945 */ /* 0x000fe20003800200 */
[----:B------:R-:W-:-:S04]  /*00b0*/  SHF.R.S32.HI R14, RZ, 0x1f, R0 ;  /* 0x0000001fff0e7819 */ /* 0x000fc80000011400 */
[----:B------:R-:W2:Y:S01]  /*00c0*/  LDC.64 R2, c[0x0][0x388] ;  /* 0x0000e200ff027b82 */ /* 0x000ea20000000a00 */
[C---:B0-----:R-:W-:Y:S02]  /*00d0*/  ISETP.GT.AND P0, PT, R4.reuse, -0x1, PT ;  /* 0xffffffff0400780c */ /* 0x041fe40003f04270 */
[----:B------:R-:W-:-:S05]  /*00e0*/  LOP3.LUT R4, R4, 0xaad26b49, RZ, 0x3c, !PT ;  /* 0xaad26b4904047812 */ /* 0x000fca00078e3cff */
[----:B------:R-:W-:Y:S01]  /*00f0*/  IMAD R5, R4, 0x4182bed5, RZ ;  /* 0x4182bed504057824 */ /* 0x000fe200078e02ff */
[----:B------:R-:W-:Y:S01]  /*0100*/  SEL R4, R6, 0x8bf16996, P0 ;  /* 0x8bf1699606047807 */ /* 0x000fe20000000000 */
[C---:B--2---:R-:W-:Y:S01]  /*0110*/  IMAD.WIDE R2, R0.reuse, 0x30, R2 ;  /* 0x0000003000027825 */ /* 0x044fe200078e0202 */
[----:B------:R-:W-:Y:S02]  /*0120*/  ISETP.NE.AND P0, PT, R0, RZ, PT ;  /* 0x000000ff0000720c */ /* 0x000fe40003f05270 */
[C---:B------:R-:W-:Y:S01]  /*0130*/  LOP3.LUT R6, R5.reuse, 0x159a55e5, RZ, 0x3c, !PT ;  /* 0x159a55e505067812 */ /* 0x040fe200078e3cff */
[C---:B------:R-:W-:Y:S02]  /*0140*/  IMAD.IADD R15, R5.reuse, 0x1, R4 ;  /* 0x00000001050f7824 */ /* 0x040fe400078e0204 */
[C---:B------:R-:W-:Y:S01]  /*0150*/  VIADD R7, R4.reuse, 0x1f123bb5 ;  /* 0x1f123bb504077836 */ /* 0x040fe20000000000 */
[----:B------:R-:W-:Y:S01]  /*0160*/  LOP3.LUT R4, R4, 0x5491333, RZ, 0x3c, !PT ;  /* 0x0549133304047812 */ /* 0x000fe200078e3cff */
[----:B------:R-:W-:-:S02]  /*0170*/  VIADD R9, R5, 0x75bcd15 ;  /* 0x075bcd1505097836 */ /* 0x000fc40000000000 */
[----:B------:R-:W-:Y:S01]  /*0180*/  VIADD R5, R5, 0x583f19 ;  /* 0x00583f1905057836 */ /* 0x000fe20000000000 */
[----:B-1----:R0:W-:Y:S01]  /*0190*/  STG.E.64 desc[UR4][R2.64+0x8], R6 ;  /* 0x0000080602007986 */ /* 0x0021e2000c101b04 */
[----:B------:R-:W-:-:S03]  /*01a0*/  VIADD R8, R15, 0x64f0c9 ;  /* 0x0064f0c90f087836 */ /* 0x000fc60000000000 */
[----:B------:R0:W-:Y:S04]  /*01b0*/  STG.E.64 desc[UR4][R2.64+0x10], R4 ;  /* 0x0000100402007986 */ /* 0x0001e8000c101b04 */
[----:B------:R0:W-:Y:S01]  /*01c0*/  STG.E.64 desc[UR4][R2.64], R8 ;  /* 0x0000000802007986 */ /* 0x0001e2000c101b04 */
[----:B------:R-:W-:Y:S05]  /*01d0*/  @!P0 BRA `(.L_x_2) ;  /* 0x0000000c00408947 */ /* 0x000fea0003800000 */
[----:B0-----:R-:W-:Y:S02]  /*01e0*/  IMAD.MOV.U32 R8, RZ, RZ, RZ ;  /* 0x000000ffff087224 */ /* 0x001fe400078e00ff */
[----:B------:R-:W-:Y:S02]  /*01f0*/  IMAD.MOV.U32 R16, RZ, RZ, R0 ;  /* 0x000000ffff107224 */ /* 0x000fe400078e0000 */
[----:B------:R-:W-:-:S07]  /*0200*/  IMAD.MOV.U32 R17, RZ, RZ, R14 ;  /* 0x000000ffff117224 */ /* 0x000fce00078e000e */
.L_x_8:
[----:B------:R-:W-:Y:S01]  /*0210*/  LOP3.LUT R18, R16, 0x3, RZ, 0xc0, !PT ;  /* 0x0000000310127812 */ /* 0x000fe200078ec0ff */
[----:B------:R-:W-:Y:S03]  /*0220*/  BSSY.RECONVERGENT B1, `(.L_x_3) ;  /* 0x00000c5000017945 */ /* 0x000fe60003800200 */
[----:B------:R-:W-:-:S04]  /*0230*/  ISETP.NE.U32.AND P0, PT, R18, RZ, PT ;  /* 0x000000ff1200720c */ /* 0x000fc80003f05070 */
[----:B------:R-:W-:-:S13]  /*0240*/  ISETP.NE.AND.EX P0, PT, RZ, RZ, PT, P0 ;  /* 0x000000ffff00720c */ /* 0x000fda0003f05300 */
[----:B0-----:R-:W-:Y:S05]  /*0250*/  @!P0 BRA `(.L_x_4) ;  /* 0x0000000c00048947 */ /* 0x001fea0003800000 */
[----:B------:R-:W0:Y:S01]  /*0260*/  LDC.64 R10, c[0x4][RZ] ;  /* 0x01000000ff0a7b82 */ /* 0x000e220000000a00 */
[----:B------:R-:W-:Y:S02]  /*0270*/  IMAD.MOV.U32 R19, RZ, RZ, RZ ;  /* 0x000000ffff137224 */ /* 0x000fe400078e00ff */
[----:B0-----:R-:W-:-:S07]  /*0280*/  IMAD.WIDE.U32 R10, R8, 0xc80, R10 ;  /* 0x00000c80080a7825 */ /* 0x001fce00078e000a */
.L_x_7:
[----:B------:R-:W-:Y:S01]  /*0290*/  IMAD.MOV.U32 R21, RZ, RZ, RZ ;  /* 0x000000ffff157224 */ /* 0x000fe200078e00ff */
[----:B0-----:R-:W-:Y:S02]  /*02a0*/  CS2R R4, SRZ ;  /* 0x0000000000047805 */ /* 0x001fe4000001ff00 */
[----:B------:R-:W-:Y:S01]  /*02b0*/  CS2R R6, SRZ ;  /* 0x0000000000067805 */ /* 0x000fe2000001ff00 */
[----:B------:R-:W-:-:S07]  /*02c0*/  IMAD.MOV.U32 R9, RZ, RZ, RZ ;  /* 0x000000ffff097224 */ /* 0x000fce00078e00ff */
.L_x_6:
[----:B------:R-:W-:-:S05]  /*02d0*/  IMAD.WIDE.U32 R12, R21, 0x4, R2 ;  /* 0x00000004150c7825 */ /* 0x000fca00078e0002 */
[----:B------:R0:W5:Y:S01]  /*02e0*/  LDG.E R20, desc[UR4][R12.64+0x4] ;  /* 0x000004040c147981 */ /* 0x000162000c1e1900 */
[----:B------:R-:W-:Y:S02]  /*02f0*/  IMAD.SHL.U32 R22, R21, 0x20, RZ ;  /* 0x0000002015167824 */ /* 0x000fe400078e00ff */
[----:B------:R-:W-:-:S07]  /*0300*/  IMAD.MOV.U32 R23, RZ, RZ, RZ ;  /* 0x000000ffff177224 */ /* 0x000fce00078e00ff */
.L_x_5:
[----:B-----5:R-:W-:Y:S01]  /*0310*/  SHF.R.U32.HI R27, RZ, R23, R20 ;  /* 0x00000017ff1b7219 */ /* 0x020fe20000011614 */
[----:B0-----:R-:W-:-:S03]  /*0320*/  IMAD.IADD R12, R22, 0x1, R23 ;  /* 0x00000001160c7824 */ /* 0x001fc600078e0217 */
[----:B------:R-:W-:-:S04]  /*0330*/  LOP3.LUT R13, R27, 0x1, RZ, 0xc0, !PT ;  /* 0x000000011b0d7812 */ /* 0x000fc800078ec0ff */
[----:B------:R-:W-:Y:S01]  /*0340*/  ISETP.NE.U32.AND P0, PT, R13, 0x1, PT ;  /* 0x000000010d00780c */ /* 0x000fe20003f05070 */
[----:B------:R-:W-:-:S04]  /*0350*/  IMAD R13, R12, 0x5, RZ ;  /* 0x000000050c0d7824 */ /* 0x000fc800078e02ff */
[----:B------:R-:W-:-:S08]  /*0360*/  IMAD.WIDE.U32 R12, R13, 0x4, R10 ;  /* 0x000000040d0c7825 */ /* 0x000fd000078e000a */
[----:B------:R-:W2:Y:S04]  /*0370*/  @!P0 LDG.E R24, desc[UR4][R12.64] ;  /* 0x000000040c188981 */ /* 0x000ea8000c1e1900 */
[----:B------:R-:W3:Y:S04]  /*0380*/  @!P0 LDG.E R26, desc[UR4][R12.64+0x8] ;  /* 0x000008040c1a8981 */ /* 0x000ee8000c1e1900 */
[----:B------:R-:W4:Y:S01]  /*0390*/  @!P0 LDG.E R25, desc[UR4][R12.64+0x4] ;  /* 0x000004040c198981 */ /* 0x000f22000c1e1900 */
[----:B------:R-:W-:-:S03]  /*03a0*/  R2P PR, R27, 0x7e ;  /* 0x0000007e1b007804 */ /* 0x000fc60000000000 */
[----:B------:R-:W4:Y:S10]  /*03b0*/  @!P0 LDG.E R29, desc[UR4][R12.64+0xc] ;  /* 0x00000c040c1d8981 */ /* 0x000f34000c1e1900 */
[----:B------:R-:W4:Y:S01]  /*03c0*/  @P2 LDG.E R28, desc[UR4][R12.64+0x38] ;  /* 0x000038040c1c2981 */ /* 0x000f22000c1e1900 */
[----:B--2---:R-:W-:-:S03]  /*03d0*/  @!P0 LOP3.LUT R9, R9, R24, RZ, 0x3c, !PT ;  /* 0x0000001809098212 */ /* 0x004fc600078e3cff */
[----:B------:R-:W2:Y:S01]  /*03e0*/  @!P0 LDG.E R24, desc[UR4][R12.64+0x10] ;  /* 0x000010040c188981 */ /* 0x000ea2000c1e1900 */
[----:B---3--:R-:W-:-:S03]  /*03f0*/  @!P0 LOP3.LUT R7, R7, R26, RZ, 0x3c, !PT ;  /* 0x0000001a07078212 */ /* 0x008fc600078e3cff */
[----:B------:R-:W3:Y:S01]  /*0400*/  @P1 LDG.E R26, desc[UR4][R12.64+0x24] ;  /* 0x000024040c1a1981 */ /* 0x000ee2000c1e1900 */
[----:B----4-:R-:W-:-:S03]  /*0410*/  @!P0 LOP3.LUT R6, R6, R25, RZ, 0x3c, !PT ;  /* 0x0000001906068212 */ /* 0x010fc600078e3cff */
[----:B------:R-:W4:Y:S01]  /*0420*/  @P3 LDG.E R25, desc[UR4][R12.64+0x4c] ;  /* 0x00004c040c193981 */ /* 0x000f22000c1e1900 */
[----:B--2---:R-:W-:-:S03]  /*0430*/  @!P0 LOP3.LUT R5, R5, R24, RZ, 0x3c, !PT ;  /* 0x0000001805058212 */ /* 0x004fc600078e3cff */
[----:B------:R-:W2:Y:S01]  /*0440*/  @P1 LDG.E R24, desc[UR4][R12.64+0x14] ;  /* 0x000014040c181981 */ /* 0x000ea2000c1e1900 */
[----:B---3--:R-:W-:-:S03]  /*0450*/  @P1 LOP3.LUT R5, R5, R26, RZ, 0x3c, !PT ;  /* 0x0000001a05051212 */ /* 0x008fc600078e3cff */
[----:B------:R-:W3:Y:S01]  /*0460*/  @P4 LDG.E R26, desc[UR4][R12.64+0x60] ;  /* 0x000060040c1a4981 */ /* 0x000ee2000c1e1900 */
[----:B------:R-:W-:-:S03]  /*0470*/  @P2 LOP3.LUT R5, R5, R28, RZ, 0x3c, !PT ;  /* 0x0000001c05052212 */ /* 0x000fc600078e3cff */
[----:B------:R-:W2:Y:S01]  /*0480*/  @P5 LDG.E R28, desc[UR4][R12.64+0x74] ;  /* 0x000074040c1c5981 */ /* 0x000ea2000c1e1900 */
[----:B----4-:R-:W-:-:S03]  /*0490*/  @P3 LOP3.LUT R5, R5, R25, RZ, 0x3c, !PT ;  /* 0x0000001905053212 */ /* 0x010fc600078e3cff */
[----:B------:R-:W4:Y:S01]  /*04a0*/  @P6 LDG.E R25, desc[UR4][R12.64+0x88] ;  /* 0x000088040c196981 */ /* 0x000f22000c1e1900 */
[----:B------:R-:W-:-:S03]  /*04b0*/  @!P0 LOP3.LUT R4, R4, R29, RZ, 0x3c, !PT ;  /* 0x0000001d04048212 */ /* 0x000fc600078e3cff */
[----:B------:R-:W4:Y:S01]  /*04c0*/  @P1 LDG.E R29, desc[UR4][R12.64+0x20] ;  /* 0x000020040c1d1981 */ /* 0x000f22000c1e1900 */
[----:B---3--:R-:W-:Y:S02]  /*04d0*/  @P4 LOP3.LUT R5, R5, R26, RZ, 0x3c, !PT ;  /* 0x0000001a05054212 */ /* 0x008fe400078e3cff */
[----:B--2---:R-:W-:Y:S01]  /*04e0*/  @P1 LOP3.LUT R9, R9, R24, RZ, 0x3c, !PT ;  /* 0x0000001809091212 */ /* 0x004fe200078e3cff */
[----:B------:R-:W2:Y:S01]  /*04f0*/  @P2 LDG.E R26, desc[UR4][R12.64+0x28] ;  /* 0x000028040c1a2981 */ /* 0x000ea2000c1e1900 */
[----:B------:R-:W-:-:S03]  /*0500*/  @P5 LOP3.LUT R5, R5, R28, RZ, 0x3c, !PT ;  /* 0x0000001c05055212 */ /* 0x000fc600078e3cff */
[----:B------:R-:W3:Y:S01]  /*0510*/  @P1 LDG.E R24, desc[UR4][R12.64+0x1c] ;  /* 0x00001c040c181981 */ /* 0x000ee2000c1e1900 */
[----:B----4-:R-:W-:-:S03]  /*0520*/  @P6 LOP3.LUT R5, R5, R25, RZ, 0x3c, !PT ;  /* 0x0000001905056212 */ /* 0x010fc600078e3cff */
[----:B------:R-:W4:Y:S01]  /*0530*/  @P1 LDG.E R25, desc[UR4][R12.64+0x18] ;  /* 0x000018040c191981 */ /* 0x000f22000c1e1900 */
[----:B------:R-:W-:-:S03]  /*0540*/  @P1 LOP3.LUT R4, R4, R29, RZ, 0x3c, !PT ;  /* 0x0000001d04041212 */ /* 0x000fc600078e3cff */
[----:B------:R-:W4:Y:S01]  /*0550*/  @P2 LDG.E R29, desc[UR4][R12.64+0x34] ;  /* 0x000034040c1d2981 */ /* 0x000f22000c1e1900 */
[----:B--2---:R-:W-:-:S03]  /*0560*/  @P2 LOP3.LUT R9, R9, R26, RZ, 0x3c, !PT ;  /* 0x0000001a09092212 */ /* 0x004fc600078e3cff */
[----:B------:R-:W2:Y:S01]  /*0570*/  @P3 LDG.E R26, desc[UR4][R12.64+0x3c] ;  /* 0x00003c040c1a3981 */ /* 0x000ea2000c1e1900 */
[----:B---3--:R-:W-:-:S03]  /*0580*/  @P1 LOP3.LUT R7, R7, R24, RZ, 0x3c, !PT ;  /* 0x0000001807071212 */ /* 0x008fc600078e3cff */
        /* <DEDUP_REMOVED lines=27> */
[----:B------:R-:W-:Y:S02]  /*0740*/  LOP3.LUT P0, RZ, R27, 0x80, RZ, 0xc0, !PT ;  /* 0x000000801bff7812 */ /* 0x000fe4000780c0ff */
[----:B------:R-:W-:Y:S02]  /*0750*/  @P5 LOP3.LUT R4, R4, R29, RZ, 0x3c, !PT ;  /* 0x0000001d04045212 */ /* 0x000fe400078e3cff */
[----:B------:R-:W4:Y:S01]  /*0760*/  @P6 LDG.E R29, desc[UR4][R12.64+0x84] ;  /* 0x000084040c1d6981 */ /* 0x000f22000c1e1900 */
[----:B--2---:R-:W-:-:S08]  /*0770*/  @P6 LOP3.LUT R9, R9, R26, RZ, 0x3c, !PT ;  /* 0x0000001a09096212 */ /* 0x004fd000078e3cff */
        /* <DEDUP_REMOVED lines=13> */
[----:B------:R-:W-:Y:S02]  /*0850*/  @P0 LOP3.LUT R4, R4, R29, RZ, 0x3c, !PT ;  /* 0x0000001d04040212 */ /* 0x000fe400078e3cff */
[----:B--2---:R-:W-:Y:S02]  /*0860*/  @P0 LOP3.LUT R5, R5, R26, RZ, 0x3c, !PT ;  /* 0x0000001a05050212 */ /* 0x004fe400078e3cff */
[----:B---3--:R-:W-:Y:S02]  /*0870*/  @P0 LOP3.LUT R7, R7, R24, RZ, 0x3c, !PT ;  /* 0x0000001807070212 */ /* 0x008fe400078e3cff */
[----:B----4-:R-:W-:Y:S02]  /*0880*/  @P0 LOP3.LUT R6, R6, R25, RZ, 0x3c, !PT ;  /* 0x0000001906060212 */ /* 0x010fe400078e3cff */
[----:B------:R-:W-:-:S13]  /*0890*/  R2P PR, R27.B1, 0x7f ;  /* 0x0000007f1b007804 */ /* 0x000fda0000001000 */
[----:B------:R-:W2:Y:S04]  /*08a0*/  @P0 LDG.E R24, desc[UR4][R12.64+0xa0] ;  /* 0x0000a0040c180981 */ /* 0x000ea8000c1e1900 */
[----:B------:R-:W3:Y:S04]  /*08b0*/  @P0 LDG.E R25, desc[UR4][R12.64+0xa4] ;  /* 0x0000a4040c190981 */ /* 0x000ee8000c1e1900 */
[----:B------:R-:W4:Y:S04]  /*08c0*/  @P0 LDG.E R26, desc[UR4][R12.64+0xb0] ;  /* 0x0000b0040c1a0981 */ /* 0x000f28000c1e1900 */
[----:B------:R-:W4:Y:S04]  /*08d0*/  @P0 LDG.E R29, desc[UR4][R12.64+0xac] ;  /* 0x0000ac040c1d0981 */ /* 0x000f28000c1e1900 */
[----:B------:R-:W4:Y:S01]  /*08e0*/  @P3 LDG.E R28, desc[UR4][R12.64+0xdc] ;  /* 0x0000dc040c1c3981 */ /* 0x000f22000c1e1900 */
[----:B--2---:R-:W-:-:S03]  /*08f0*/  @P0 LOP3.LUT R9, R9, R24, RZ, 0x3c, !PT ;  /* 0x0000001809090212 */ /* 0x004fc600078e3cff */
[----:B------:R-:W2:Y:S01]  /*0900*/  @P0 LDG.E R24, desc[UR4][R12.64+0xa8] ;  /* 0x0000a8040c180981 */ /* 0x000ea2000c1e1900 */
[----:B---3--:R-:W-:-:S03]  /*0910*/  @P0 LOP3.LUT R6, R6, R25, RZ, 0x3c, !PT ;  /* 0x0000001906060212 */ /* 0x008fc600078e3cff */
[----:B------:R-:W3:Y:S01]  /*0920*/  @P1 LDG.E R25, desc[UR4][R12.64+0xb8] ;  /* 0x0000b8040c191981 */ /* 0x000ee2000c1e1900 */
[----:B----4-:R-:W-:-:S03]  /*0930*/  @P0 LOP3.LUT R5, R5, R26, RZ, 0x3c, !PT ;  /* 0x0000001a05050212 */ /* 0x010fc600078e3cff */
        /* <DEDUP_REMOVED lines=9> */
[----:B------:R-:W-:-:S04]  /*09d0*/  @P0 LOP3.LUT R4, R4, R29, RZ, 0x3c, !PT ;  /* 0x0000001d04040212 */ /* 0x000fc800078e3cff */
[----:B---3--:R-:W-:Y:S02]  /*09e0*/  @P1 LOP3.LUT R4, R4, R25, RZ, 0x3c, !PT ;  /* 0x0000001904041212 */ /* 0x008fe400078e3cff */
[----:B----4-:R-:W-:Y:S01]  /*09f0*/  @P2 LOP3.LUT R9, R9, R26, RZ, 0x3c, !PT ;  /* 0x0000001a09092212 */ /* 0x010fe200078e3cff */
[----:B------:R-:W3:Y:S04]  /*0a00*/  @P2 LDG.E R25, desc[UR4][R12.64+0xd4] ;  /* 0x0000d4040c192981 */ /* 0x000ee8000c1e1900 */
[----:B------:R-:W4:Y:S01]  /*0a10*/  @P2 LDG.E R26, desc[UR4][R12.64+0xd8] ;  /* 0x0000d8040c1a2981 */ /* 0x000f22000c1e1900 */
[----:B--2---:R-:W-:-:S03]  /*0a20*/  @P1 LOP3.LUT R5, R5, R24, RZ, 0x3c, !PT ;  /* 0x0000001805051212 */ /* 0x004fc600078e3cff */
[----:B------:R-:W2:Y:S01]  /*0a30*/  @P2 LDG.E R24, desc[UR4][R12.64+0xd0] ;  /* 0x0000d0040c182981 */ /* 0x000ea2000c1e1900 */
[----:B------:R-:W-:-:S03]  /*0a40*/  LOP3.LUT P0, RZ, R27, 0x8000, RZ, 0xc0, !PT ;  /* 0x000080001bff7812 */ /* 0x000fc6000780c0ff */
[----:B------:R-:W2:Y:S01]  /*0a50*/  @P2 LDG.E R27, desc[UR4][R12.64+0xcc] ;  /* 0x0000cc040c1b2981 */ /* 0x000ea2000c1e1900 */
[----:B---3--:R-:W-:-:S03]  /*0a60*/  @P2 LOP3.LUT R4, R4, R25, RZ, 0x3c, !PT ;  /* 0x0000001904042212 */ /* 0x008fc600078e3cff */
[----:B------:R-:W3:Y:S01]  /*0a70*/  @P3 LDG.E R25, desc[UR4][R12.64+0xe0] ;  /* 0x0000e0040c193981 */ /* 0x000ee2000c1e1900 */
[----:B----4-:R-:W-:-:S03]  /*0a80*/  @P2 LOP3.LUT R5, R5, R26, RZ, 0x3c, !PT ;  /* 0x0000001a05052212 */ /* 0x010fc600078e3cff */
[----:B------:R-:W4:Y:S01]  /*0a90*/  @P3 LDG.E R26, desc[UR4][R12.64+0xec] ;  /* 0x0000ec040c1a3981 */ /* 0x000f22000c1e1900 */
[----:B--2---:R-:W-:-:S03]  /*0aa0*/  @P2 LOP3.LUT R7, R7, R24, RZ, 0x3c, !PT ;  /* 0x0000001807072212 */ /* 0x004fc600078e3cff */
[----:B------:R-:W2:Y:S01]  /*0ab0*/  @P3 LDG.E R24, desc[UR4][R12.64+0xe4] ;  /* 0x0000e4040c183981 */ /* 0x000ea2000c1e1900 */
[----:B------:R-:W-:Y:S02]  /*0ac0*/  @P2 LOP3.LUT R6, R6, R27, RZ, 0x3c, !PT ;  /* 0x0000001b06062212 */ /* 0x000fe400078e3cff */
[----:B------:R-:W-:Y:S01]  /*0ad0*/  @P3 LOP3.LUT R9, R9, R28, RZ, 0x3c, !PT ;  /* 0x0000001c09093212 */ /* 0x000fe200078e3cff */
[----:B------:R-:W2:Y:S01]  /*0ae0*/  @P3 LDG.E R27, desc[UR4][R12.64+0xe8] ;  /* 0x0000e8040c1b3981 */ /* 0x000ea2000c1e1900 */
[----:B---3--:R-:W-:-:S03]  /*0af0*/  @P3 LOP3.LUT R6, R6, R25, RZ, 0x3c, !PT ;  /* 0x0000001906063212 */ /* 0x008fc600078e3cff */
[----:B------:R-:W3:Y:S01]  /*0b00*/  @P4 LDG.E R25, desc[UR4][R12.64+0xf4] ;  /* 0x0000f4040c194981 */ /* 0x000ee2000c1e1900 */
[----:B----4-:R-:W-:-:S03]  /*0b10*/  @P3 LOP3.LUT R5, R5, R26, RZ, 0x3c, !PT ;  /* 0x0000001a05053212 */ /* 0x010fc600078e3cff */
        /* <DEDUP_REMOVED lines=10> */
[----:B------:R-:W-:-:S03]  /*0bc0*/  @P3 LOP3.LUT R4, R4, R27, RZ, 0x3c, !PT ;  /* 0x0000001b04043212 */ /* 0x000fc600078e3cff */
        /* <DEDUP_REMOVED lines=23> */
[----:B------:R-:W-:Y:S01]  /*0d40*/  VIADD R23, R23, 0x10 ;  /* 0x0000001017177836 */ /* 0x000fe20000000000 */
[----:B--2---:R-:W-:Y:S02]  /*0d50*/  @P6 LOP3.LUT R7, R7, R24, RZ, 0x3c, !PT ;  /* 0x0000001807076212 */ /* 0x004fe400078e3cff */
[----:B------:R-:W2:Y:S02]  /*0d60*/  @P0 LDG.E R24, desc[UR4][R12.64+0x134] ;  /* 0x000134040c180981 */ /* 0x000ea4000c1e1900 */
[----:B------:R-:W-:-:S02]  /*0d70*/  ISETP.NE.AND P1, PT, R23, 0x20, PT ;  /* 0x000000201700780c */ /* 0x000fc40003f25270 */
[----:B------:R-:W-:Y:S02]  /*0d80*/  @P0 LOP3.LUT R9, R9, R28, RZ, 0x3c, !PT ;  /* 0x0000001c09090212 */ /* 0x000fe400078e3cff */
[----:B---3--:R-:W-:Y:S02]  /*0d90*/  @P0 LOP3.LUT R4, R4, R27, RZ, 0x3c, !PT ;  /* 0x0000001b04040212 */ /* 0x008fe400078e3cff */
[----:B----4-:R-:W-:Y:S02]  /*0da0*/  @P0 LOP3.LUT R6, R6, R25, RZ, 0x3c, !PT ;  /* 0x0000001906060212 */ /* 0x010fe400078e3cff */
[----:B------:R-:W-:Y:S02]  /*0db0*/  @P0 LOP3.LUT R5, R5, R26, RZ, 0x3c, !PT ;  /* 0x0000001a05050212 */ /* 0x000fe400078e3cff */
[----:B--2---:R-:W-:-:S03]  /*0dc0*/  @P0 LOP3.LUT R7, R7, R24, RZ, 0x3c, !PT ;  /* 0x0000001807070212 */ /* 0x004fc600078e3cff */
[----:B------:R-:W-:Y:S05]  /*0dd0*/  @P1 BRA `(.L_x_5) ;  /* 0xfffffff4004c1947 */ /* 0x000fea000383ffff */
[----:B------:R-:W-:-:S05]  /*0de0*/  VIADD R21, R21, 0x1 ;  /* 0x0000000115157836 */ /* 0x000fca0000000000 */
[----:B------:R-:W-:-:S13]  /*0df0*/  ISETP.NE.AND P0, PT, R21, 0x5, PT ;  /* 0x000000051500780c */ /* 0x000fda0003f05270 */
[----:B------:R-:W-:Y:S05]  /*0e00*/  @P0 BRA `(.L_x_6) ;  /* 0xfffffff400300947 */ /* 0x000fea000383ffff */
[----:B------:R0:W-:Y:S01]  /*0e10*/  STG.E desc[UR4][R2.64+0x4], R9 ;  /* 0x0000040902007986 */ /* 0x0001e2000c101904 */
[----:B------:R-:W-:-:S03]  /*0e20*/  VIADD R19, R19, 0x1 ;  /* 0x0000000113137836 */ /* 0x000fc60000000000 */
[----:B------:R0:W-:Y:S02]  /*0e30*/  STG.E.64 desc[UR4][R2.64+0x8], R6 ;  /* 0x0000080602007986 */ /* 0x0001e4000c101b04 */
[----:B------:R-:W-:Y:S02]  /*0e40*/  ISETP.GE.U32.AND P0, PT, R19, R18, PT ;  /* 0x000000121300720c */ /* 0x000fe40003f06070 */
[----:B------:R0:W-:Y:S11]  /*0e50*/  STG.E.64 desc[UR4][R2.64+0x10], R4 ;  /* 0x0000100402007986 */ /* 0x0001f6000c101b04 */
[----:B------:R-:W-:Y:S05]  /*0e60*/  @!P0 BRA `(.L_x_7) ;  /* 0xfffffff400088947 */ /* 0x000fea000383ffff */
.L_x_4:
[----:B------:R-:W-:Y:S05]  /*0e70*/  BSYNC.RECONVERGENT B1 ;  /* 0x0000000000017941 */ /* 0x000fea0003800200 */
.L_x_3:
[----:B------:R-:W-:Y:S01]  /*0e80*/  ISETP.GT.U32.AND P0, PT, R16, 0x3, PT ;  /* 0x000000031000780c */ /* 0x000fe20003f04070 */
[----:B------:R-:W-:Y:S01]  /*0e90*/  VIADD R8, R8, 0x1 ;  /* 0x0000000108087836 */ /* 0x000fe20000000000 */
[--C-:B------:R-:W-:Y:S02]  /*0ea0*/  SHF.R.U64 R16, R16, 0x2, R17.reuse ;  /* 0x0000000210107819 */ /* 0x100fe40000001211 */
[----:B------:R-:W-:Y:S02]  /*0eb0*/  ISETP.GT.U32.AND.EX P0, PT, R17, RZ, PT, P0 ;  /* 0x000000ff1100720c */ /* 0x000fe40003f04100 */
[----:B------:R-:W-:-:S11]  /*0ec0*/  SHF.R.U32.HI R17, RZ, 0x2, R17 ;  /* 0x00000002ff117819 */ /* 0x000fd60000011611 */
[----:B------:R-:W-:Y:S05]  /*0ed0*/  @P0 BRA `(.L_x_8) ;  /* 0xfffffff000cc0947 */ /* 0x000fea000383ffff */
.L_x_2:
[----:B------:R-:W-:Y:S05]  /*0ee0*/  BSYNC.RECONVERGENT B0 ;  /* 0x0000000000007941 */ /* 0x000fea0003800200 */
.L_x_1:
[----:B0-----:R-:W-:Y:S01]  /*0ef0*/  SHF.R.U32.HI R8, RZ, 0x2, R9 ;  /* 0x00000002ff087819 */ /* 0x001fe20000011609 */
[----:B------:R-:W0:Y:S01]  /*0f00*/  LDC.64 R12, c[0x0][0x380] ;  /* 0x0000e000ff0c7b82 */ /* 0x000e220000000a00 */
[----:B------:R-:W-:Y:S01]  /*0f10*/  IMAD R19, R14, 0x38, RZ ;  /* 0x000000380e137824 */ /* 0x000fe200078e02ff */
[----:B------:R-:W-:Y:S01]  /*0f20*/  STG.E.64 desc[UR4][R2.64+0x18], RZ ;  /* 0x000018ff02007986 */ /* 0x000fe2000c101b04 */
[----:B------:R-:W-:Y:S01]  /*0f30*/  LOP3.LUT R8, R8, R9, RZ, 0x3c, !PT ;  /* 0x0000000908087212 */ /* 0x000fe200078e3cff */
[----:B------:R-:W-:Y:S02]  /*0f40*/  IMAD.SHL.U32 R9, R5, 0x10, RZ ;  /* 0x0000001005097824 */ /* 0x000fe400078e00ff */
[----:B------:R-:W-:Y:S01]  /*0f50*/  IMAD.MOV.U32 R20, RZ, RZ, R7 ;  /* 0x000000ffff147224 */ /* 0x000fe200078e0007 */
[----:B------:R-:W-:Y:S01]  /*0f60*/  STG.E desc[UR4][R2.64+0x20], RZ ;  /* 0x000020ff02007986 */ /* 0x000fe2000c101904 */
[C---:B------:R-:W-:Y:S02]  /*0f70*/  IMAD.SHL.U32 R10, R8.reuse, 0x2, RZ ;  /* 0x00000002080a7824 */ /* 0x040fe400078e00ff */
[----:B------:R-:W-:Y:S01]  /*0f80*/  IMAD.MOV.U32 R21, RZ, RZ, R4 ;  /* 0x000000ffff157224 */ /* 0x000fe200078e0004 */
[----:B------:R-:W-:Y:S01]  /*0f90*/  STG.E.64 desc[UR4][R2.64+0x28], RZ ;  /* 0x000028ff02007986 */ /* 0x000fe2000c101b04 */
[----:B------:R-:W-:Y:S01]  /*0fa0*/  IMAD.MOV.U32 R14, RZ, RZ, R5 ;  /* 0x000000ffff0e7224 */ /* 0x000fe200078e0005 */
[----:B------:R-:W-:Y:S01]  /*0fb0*/  LOP3.LUT R8, R8, R10, R9, 0x96, !PT ;  /* 0x0000000a08087212 */ /* 0x000fe200078e9609 */
[----:B------:R-:W-:Y:S01]  /*0fc0*/  VIADD R10, R15, 0x6a788e ;  /* 0x006a788e0f0a7836 */ /* 0x000fe20000000000 */
[----:B------:R-:W-:Y:S02]  /*0fd0*/  STG.E.64 desc[UR4][R2.64+0x8], R20 ;  /* 0x0000081402007986 */ /* 0x000fe4000c101b04 */
[----:B------:R-:W-:Y:S01]  /*0fe0*/  LOP3.LUT R15, R8, R5, RZ, 0x3c, !PT ;  /* 0x00000005080f7212 */ /* 0x000fe200078e3cff */
[----:B------:R-:W-:-:S04]  /*0ff0*/  IMAD.MOV.U32 R8, RZ, RZ, 0x2f800000 ;  /* 0x2f800000ff087424 */ /* 0x000fc800078e00ff */
[----:B------:R-:W-:Y:S01]  /*1000*/  IMAD.IADD R9, R15, 0x1, R10 ;  /* 0x000000010f097824 */ /* 0x000fe200078e020a */
[----:B------:R-:W-:Y:S01]  /*1010*/  STG.E.64 desc[UR4][R2.64+0x10], R14 ;  /* 0x0000100e02007986 */ /* 0x000fe2000c101b04 */
[----:B0-----:R-:W-:-:S03]  /*1020*/  IMAD.WIDE.U32 R12, R0, 0x38, R12 ;  /* 0x00000038000c7825 */ /* 0x001fc600078e000c */
[----:B------:R-:W-:Y:S01]  /*1030*/  I2FP.F32.U32 R11, R9 ;  /* 0x00000009000b7245 */ /* 0x000fe20000201000 */
[----:B------:R-:W-:Y:S02]  /*1040*/  IMAD.MOV.U32 R9, RZ, RZ, 0x43480000 ;  /* 0x43480000ff097424 */ /* 0x000fe400078e00ff */
[----:B------:R-:W-:Y:S02]  /*1050*/  IMAD.IADD R5, R13, 0x1, R19 ;  /* 0x000000010d057824 */ /* 0x000fe400078e0213 */
[----:B------:R-:W-:Y:S01]  /*1060*/  FFMA R16, R11, R8, 1.1641532182693481445e-10 ;  /* 0x2f0000000b107423 */ /* 0x000fe20000000008 */
[----:B------:R-:W-:Y:S02]  /*1070*/  IMAD.MOV.U32 R11, RZ, RZ, R6 ;  /* 0x000000ffff0b7224 */ /* 0x000fe400078e0006 */
[----:B------:R-:W-:Y:S02]  /*1080*/  IMAD.MOV.U32 R4, RZ, RZ, R12 ;  /* 0x000000ffff047224 */ /* 0x000fe400078e000c */
[----:B------:R-:W-:Y:S01]  /*1090*/  FFMA R16, R16, R9, -100 ;  /* 0xc2c8000010107423 */ /* 0x000fe20000000009 */
[----:B------:R0:W-:Y:S05]  /*10a0*/  STG.E.64 desc[UR4][R2.64], R10 ;  /* 0x0000000a02007986 */ /* 0x0001ea000c101b04 */
[----:B------:R-:W1:Y:S02]  /*10b0*/  F2F.F64.F32 R16, R16 ;  /* 0x0000001000107310 */ /* 0x000e640000201800 */
[----:B-1----:R1:W-:Y:S04]  /*10c0*/  STG.E.64 desc[UR4][R4.64], R16 ;  /* 0x0000001004007986 */ /* 0x0023e8000c101b04 */
[----:B------:R-:W2:Y:S04]  /*10d0*/  LDG.E.64 R12, desc[UR4][R2.64] ;  /* 0x00000004020c7981 */ /* 0x000ea8000c1e1b00 */
[----:B------:R-:W0:Y:S04]  /*10e0*/  LDG.E.64 R6, desc[UR4][R2.64+0x10] ;  /* 0x0000100402067981 */ /* 0x000e28000c1e1b00 */
[----:B------:R-:W3:Y:S01]  /*10f0*/  LDG.E.64 R18, desc[UR4][R2.64+0x8] ;  /* 0x0000080402127981 */ /* 0x000ee2000c1e1b00 */
[----:B--2---:R-:W-:Y:S01]  /*1100*/  SHF.R.U32.HI R0, RZ, 0x2, R13 ;  /* 0x00000002ff007819 */ /* 0x004fe2000001160d */
[----:B------:R-:W-:-:S03]  /*1110*/  VIADD R12, R12, 0x587c5 ;  /* 0x000587c50c0c7836 */ /* 0x000fc60000000000 */
[----:B------:R-:W-:Y:S01]  /*1120*/  LOP3.LUT R0, R0, R13, RZ, 0x3c, !PT ;  /* 0x0000000d00007212 */ /* 0x000fe200078e3cff */
[----:B0-----:R-:W-:Y:S02]  /*1130*/  IMAD.SHL.U32 R11, R7, 0x10, RZ ;  /* 0x00000010070b7824 */ /* 0x001fe400078e00ff */
[----:B------:R-:W-:Y:S02]  /*1140*/  IMAD.MOV.U32 R21, RZ, RZ, R6 ;  /* 0x000000ffff157224 */ /* 0x000fe400078e0006 */
[C---:B------:R-:W-:Y:S02]  /*1150*/  IMAD.SHL.U32 R10, R0.reuse, 0x2, RZ ;  /* 0x00000002000a7824 */ /* 0x040fe400078e00ff */
[----:B---3--:R-:W-:Y:S02]  /*1160*/  IMAD.MOV.U32 R20, RZ, RZ, R19 ;  /* 0x000000ffff147224 */ /* 0x008fe400078e0013 */
[----:B------:R-:W-:Y:S01]  /*1170*/  IMAD.MOV.U32 R13, RZ, RZ, R18 ;  /* 0x000000ffff0d7224 */ /* 0x000fe200078e0012 */
[----:B------:R-:W-:-:S02]  /*1180*/  LOP3.LUT R10, R0, R10, R11, 0x96, !PT ;  /* 0x0000000a000a7212 */ /* 0x000fc400078e960b */
[----:B------:R-:W-:Y:S02]  /*1190*/  STG.E.64 desc[UR4][R2.64+0x8], R20 ;  /* 0x0000081402007986 */ /* 0x000fe4000c101b04 */
[----:B------:R-:W-:Y:S01]  /*11a0*/  LOP3.LUT R11, R10, R7, RZ, 0x3c, !PT ;  /* 0x000000070a0b7212 */ /* 0x000fe200078e3cff */
[----:B------:R-:W-:Y:S01]  /*11b0*/  IMAD.MOV.U32 R10, RZ, RZ, R7 ;  /* 0x000000ffff0a7224 */ /* 0x000fe200078e0007 */
[----:B------:R0:W-:Y:S04]  /*11c0*/  STG.E.64 desc[UR4][R2.64], R12 ;  /* 0x0000000c02007986 */ /* 0x0001e8000c101b04 */
[----:B------:R2:W-:Y:S04]  /*11d0*/  STG.E.64 desc[UR4][R2.64+0x10], R10 ;  /* 0x0000100a02007986 */ /* 0x0005e8000c101b04 */
[----:B------:R-:W3:Y:S01]  /*11e0*/  LDG.E.64 R14, desc[UR4][R4.64] ;  /* 0x00000004040e7981 */ /* 0x000ee2000c1e1b00 */
[----:B------:R-:W-:-:S05]  /*11f0*/  IMAD.IADD R0, R11, 0x1, R12 ;  /* 0x000000010b007824 */ /* 0x000fca00078e020c */
[----:B------:R-:W-:Y:S01]  /*1200*/  I2FP.F32.U32 R7, R0 ;  /* 0x0000000000077245 */ /* 0x000fe20000201000 */
[----:B------:R-:W-:-:S04]  /*1210*/  IMAD.MOV.U32 R0, RZ, RZ, 0x40000000 ;  /* 0x40000000ff007424 */ /* 0x000fc800078e00ff */
[----:B------:R-:W-:-:S04]  /*1220*/  FFMA R7, R7, R8, 1.1641532182693481445e-10 ;  /* 0x2f00000007077423 */ /* 0x000fc80000000008 */
[----:B------:R-:W-:-:S04]  /*1230*/  FFMA R18, R7, R0, -1 ;  /* 0xbf80000007127423 */ /* 0x000fc80000000000 */
[----:B------:R-:W1:Y:S02]  /*1240*/  F2F.F64.F32 R6, R18 ;  /* 0x0000001200067310 */ /* 0x000e640000201800 */
[----:B-1----:R-:W-:-:S07]  /*1250*/  DMUL R16, R6, 10 ;  /* 0x4024000006107828 */ /* 0x002fce0000000000 */
[----:B------:R-:W-:Y:S04]  /*1260*/  STG.E.64 desc[UR4][R4.64+0x10], R16 ;  /* 0x0000101004007986 */ /* 0x000fe8000c101b04 */
[----:B---3--:R1:W-:Y:S04]  /*1270*/  STG.E.64 desc[UR4][R4.64+0x20], R14 ;  /* 0x0000200e04007986 */ /* 0x0083e8000c101b04 */
[----:B0-----:R-:W3:Y:S04]  /*1280*/  LDG.E.64 R12, desc[UR4][R2.64] ;  /* 0x00000004020c7981 */ /* 0x001ee8000c1e1b00 */
[----:B------:R-:W4:Y:S04]  /*1290*/  LDG.E.64 R6, desc[UR4][R2.64+0x10] ;  /* 0x0000100402067981 */ /* 0x000f28000c1e1b00 */
[----:B--2---:R-:W2:Y:S01]  /*12a0*/  LDG.E.64 R10, desc[UR4][R2.64+0x8] ;  /* 0x00000804020a7981 */ /* 0x004ea2000c1e1b00 */
[----:B---3--:R-:W-:Y:S01]  /*12b0*/  SHF.R.U32.HI R20, RZ, 0x2, R13 ;  /* 0x00000002ff147819 */ /* 0x008fe2000001160d */
[----:B------:R-:W-:-:S03]  /*12c0*/  VIADD R12, R12, 0x587c5 ;  /* 0x000587c50c0c7836 */ /* 0x000fc60000000000 */
[----:B------:R-:W-:Y:S01]  /*12d0*/  LOP3.LUT R20, R20, R13, RZ, 0x3c, !PT ;  /* 0x0000000d14147212 */ /* 0x000fe200078e3cff */
[----:B----4-:R-:W-:Y:S02]  /*12e0*/  IMAD.SHL.U32 R13, R7, 0x10, RZ ;  /* 0x00000010070d7824 */ /* 0x010fe400078e00ff */
[----:B------:R-:W-:Y:S02]  /*12f0*/  IMAD.MOV.U32 R23, RZ, RZ, R6 ;  /* 0x000000ffff177224 */ /* 0x000fe400078e0006 */
[----:B------:R-:W-:Y:S02]  /*1300*/  IMAD.SHL.U32 R19, R20, 0x2, RZ ;  /* 0x0000000214137824 */ /* 0x000fe400078e00ff */
[----:B--2---:R-:W-:-:S03]  /*1310*/  IMAD.MOV.U32 R22, RZ, RZ, R11 ;  /* 0x000000ffff167224 */ /* 0x004fc600078e000b */
[----:B------:R-:W-:Y:S02]  /*1320*/  LOP3.LUT R20, R20, R19, R13, 0x96, !PT ;  /* 0x0000001314147212 */ /* 0x000fe400078e960d */
[----:B------:R0:W-:Y:S02]  /*1330*/  STG.E.64 desc[UR4][R2.64+0x8], R22 ;  /* 0x0000081602007986 */ /* 0x0001e4000c101b04 */
[----:B-1----:R-:W-:-:S05]  /*1340*/  LOP3.LUT R15, R20, R7, RZ, 0x3c, !PT ;  /* 0x00000007140f7212 */ /* 0x002fca00078e3cff */
[----:B------:R-:W-:-:S05]  /*1350*/  IMAD.IADD R13, R15, 0x1, R12 ;  /* 0x000000010f0d7824 */ /* 0x000fca00078e020c */
[----:B------:R-:W-:-:S05]  /*1360*/  I2FP.F32.U32 R13, R13 ;  /* 0x0000000d000d7245 */ /* 0x000fca0000201000 */
[----:B------:R-:W-:Y:S01]  /*1370*/  FFMA R14, R13, R8, 1.1641532182693481445e-10 ;  /* 0x2f0000000d0e7423 */ /* 0x000fe20000000008 */
[----:B------:R-:W-:-:S03]  /*1380*/  IMAD.MOV.U32 R13, RZ, RZ, R10 ;  /* 0x000000ffff0d7224 */ /* 0x000fc600078e000a */
[----:B------:R-:W-:Y:S01]  /*1390*/  FFMA R16, R14, R9, -100 ;  /* 0xc2c800000e107423 */ /* 0x000fe20000000009 */
[----:B------:R-:W-:Y:S01]  /*13a0*/  IMAD.MOV.U32 R14, RZ, RZ, R7 ;  /* 0x000000ffff0e7224 */ /* 0x000fe200078e0007 */
[----:B------:R-:W-:Y:S04]  /*13b0*/  STG.E.64 desc[UR4][R2.64], R12 ;  /* 0x0000000c02007986 */ /* 0x000fe8000c101b04 */
[----:B------:R-:W1:Y:S01]  /*13c0*/  F2F.F64.F32 R16, R16 ;  /* 0x0000001000107310 */ /* 0x000e620000201800 */
[----:B------:R-:W-:Y:S04]  /*13d0*/  STG.E.64 desc[UR4][R2.64+0x10], R14 ;  /* 0x0000100e02007986 */ /* 0x000fe8000c101b04 */
[----:B-1----:R1:W-:Y:S04]  /*13e0*/  STG.E.64 desc[UR4][R4.64+0x8], R16 ;  /* 0x0000081004007986 */ /* 0x0023e8000c101b04 */
[----:B------:R-:W2:Y:S04]  /*13f0*/  LDG.E.64 R10, desc[UR4][R2.64] ;  /* 0x00000004020a7981 */ /* 0x000ea8000c1e1b00 */
[----:B------:R-:W3:Y:S04]  /*1400*/  LDG.E.64 R6, desc[UR4][R2.64+0x10] ;  /* 0x0000100402067981 */ /* 0x000ee8000c1e1b00 */
[----:B------:R-:W4:Y:S01]  /*1410*/  LDG.E.64 R20, desc[UR4][R2.64+0x8] ;  /* 0x0000080402147981 */ /* 0x000f22000c1e1b00 */
[----:B--2---:R-:W-:Y:S01]  /*1420*/  SHF.R.U32.HI R18, RZ, 0x2, R11 ;  /* 0x00000002ff127819 */ /* 0x004fe2000001160b */
[----:B------:R-:W-:-:S03]  /*1430*/  VIADD R10, R10, 0x587c5 ;  /* 0x000587c50a0a7836 */ /* 0x000fc60000000000 */
[----:B------:R-:W-:Y:S01]  /*1440*/  LOP3.LUT R18, R18, R11, RZ, 0x3c, !PT ;  /* 0x0000000b12127212 */ /* 0x000fe200078e3cff */
[----:B---3--:R-:W-:Y:S02]  /*1450*/  IMAD.SHL.U32 R9, R7, 0x10, RZ ;  /* 0x0000001007097824 */ /* 0x008fe400078e00ff */
[----:B0-----:R-:W-:Y:S02]  /*1460*/  IMAD.MOV.U32 R23, RZ, RZ, R6 ;  /* 0x000000ffff177224 */ /* 0x001fe400078e0006 */
[C---:B------:R-:W-:Y:S02]  /*1470*/  IMAD.SHL.U32 R11, R18.reuse, 0x2, RZ ;  /* 0x00000002120b7824 */ /* 0x040fe400078e00ff */
[----:B----4-:R-:W-:Y:S02]  /*1480*/  IMAD.MOV.U32 R22, RZ, RZ, R21 ;  /* 0x000000ffff167224 */ /* 0x010fe400078e0015 */
[----:B-1----:R-:W-:Y:S01]  /*1490*/  IMAD.MOV.U32 R16, RZ, RZ, R7 ;  /* 0x000000ffff107224 */ /* 0x002fe200078e0007 */
[----:B------:R-:W-:Y:S01]  /*14a0*/  LOP3.LUT R18, R18, R11, R9, 0x96, !PT ;  /* 0x0000000b12127212 */ /* 0x000fe200078e9609 */
[----:B------:R-:W-:Y:S01]  /*14b0*/  IMAD.MOV.U32 R11, RZ, RZ, R20 ;  /* 0x000000ffff0b7224 */ /* 0x000fe200078e0014 */
[----:B------:R-:W-:Y:S02]  /*14c0*/  STG.E.64 desc[UR4][R2.64+0x8], R22 ;  /* 0x0000081602007986 */ /* 0x000fe4000c101b04 */
[----:B------:R-:W-:-:S02]  /*14d0*/  LOP3.LUT R17, R18, R7, RZ, 0x3c, !PT ;  /* 0x0000000712117212 */ /* 0x000fc400078e3cff */
[----:B------:R-:W-:Y:S04]  /*14e0*/  STG.E.64 desc[UR4][R2.64], R10 ;  /* 0x0000000a02007986 */ /* 0x000fe8000c101b04 */
[----:B------:R-:W-:Y:S04]  /*14f0*/  STG.E.64 desc[UR4][R2.64+0x10], R16 ;  /* 0x0000101002007986 */ /* 0x000fe8000c101b04 */
[----:B------:R-:W2:Y:S04]  /*1500*/  LDG.E.64 R6, desc[UR4][R4.64+0x8] ;  /* 0x0000080404067981 */ /* 0x000ea8000c1e1b00 */
[----:B------:R-:W3:Y:S01]  /*1510*/  LDG.E.64 R12, desc[UR4][R4.64+0x20] ;  /* 0x00002004040c7981 */ /* 0x000ee2000c1e1b00 */
[----:B------:R-:W-:-:S05]  /*1520*/  IMAD.IADD R9, R17, 0x1, R10 ;  /* 0x0000000111097824 */ /* 0x000fca00078e020a */
[----:B------:R-:W-:-:S05]  /*1530*/  I2FP.F32.U32 R9, R9 ;  /* 0x0000000900097245 */ /* 0x000fca0000201000 */
[----:B------:R-:W-:-:S04]  /*1540*/  FFMA R9, R9, R8, 1.1641532182693481445e-10 ;  /* 0x2f00000009097423 */ /* 0x000fc80000000008 */
[----:B------:R-:W-:-:S04]  /*1550*/  FFMA R0, R9, R0, -1 ;  /* 0xbf80000009007423 */ /* 0x000fc80000000000 */
[----:B------:R-:W0:Y:S02]  /*1560*/  F2F.F64.F32 R8, R0 ;  /* 0x0000000000087310 */ /* 0x000e240000201800 */
[----:B0-----:R-:W-:-:S07]  /*1570*/  DMUL R8, R8, 10 ;  /* 0x4024000008087828 */ /* 0x001fce0000000000 */
[----:B------:R-:W-:Y:S01]  /*1580*/  STG.E.64 desc[UR4][R4.64+0x18], R8 ;  /* 0x0000180804007986 */ /* 0x000fe2000c101b04 */
[----:B--2---:R-:W-:-:S03]  /*1590*/  DMUL R14, R6, R6 ;  /* 0x00000006060e7228 */ /* 0x004fc60000000000 */
[----:B------:R-:W-:Y:S05]  /*15a0*/  STG.E.64 desc[UR4][R4.64+0x28], R6 ;  /* 0x0000280604007986 */ /* 0x000fea000c101b04 */
[----:B---3--:R-:W-:-:S07]  /*15b0*/  DFMA R14, R12, R12, R14 ;  /* 0x0000000c0c0e722b */ /* 0x008fce000000000e */
[----:B------:R-:W-:Y:S01]  /*15c0*/  STG.E.64 desc[UR4][R4.64+0x30], R14 ;  /* 0x0000300e04007986 */ /* 0x000fe2000c101b04 */
[----:B------:R-:W-:Y:S05]  /*15d0*/  EXIT ;  /* 0x000000000000794d */ /* 0x000fea0003800000 */
.L_x_9:
        /* <DEDUP_REMOVED lines=10> */
.L_x_11:


//--------------------- .nv.global.init           --------------------------
	.section	.nv.global.init,"aw",@progbits
	.align	4
.nv.global.init:
	.type		mrg32k3aM1SubSeq,@object
	.size		mrg32k3aM1SubSeq,(mrg32k3aM2SubSeq - mrg32k3aM1SubSeq)
mrg32k3aM1SubSeq:
        /*0000*/ 	.byte	0x0b, 0xcc, 0xee, 0x04, 0x73, 0x29, 0x8b, 0x6f, 0xf6, 0x53, 0x03, 0xf6, 0x23, 0xf6, 0xea, 0xda
        /* <DEDUP_REMOVED lines=125> */
	.type		mrg32k3aM2SubSeq,@object
	.size		mrg32k3aM2SubSeq,(mrg32k3aM1 - mrg32k3aM2SubSeq)
mrg32k3aM2SubSeq:
        /* <DEDUP_REMOVED lines=126> */
	.type		mrg32k3aM1,@object
	.size		mrg32k3aM1,(mrg32k3aM1Seq - mrg32k3aM1)
mrg32k3aM1:
        /* <DEDUP_REMOVED lines=144> */
	.type		mrg32k3aM1Seq,@object
	.size		mrg32k3aM1Seq,(mrg32k3aM2 - mrg32k3aM1Seq)
mrg32k3aM1Seq:
        /* <DEDUP_REMOVED lines=144> */
	.type		mrg32k3aM2,@object
	.size		mrg32k3aM2,(mrg32k3aM2Seq - mrg32k3aM2)
mrg32k3aM2:
        /* <DEDUP_REMOVED lines=144> */
	.type		mrg32k3aM2Seq,@object
	.size		mrg32k3aM2Seq,(precalc_xorwow_matrix - mrg32k3aM2Seq)
mrg32k3aM2Seq:
        /* <DEDUP_REMOVED lines=144> */
	.type		precalc_xorwow_matrix,@object
	.size		precalc_xorwow_matrix,(precalc_xorwow_offset_matrix - precalc_xorwow_matrix)
precalc_xorwow_matrix:
        /* <DEDUP_REMOVED lines=6400> */
	.type		precalc_xorwow_offset_matrix,@object
	.size		precalc_xorwow_offset_matrix,(.L_1 - precalc_xorwow_offset_matrix)
precalc_xorwow_offset_matrix:
        /* <DEDUP_REMOVED lines=6400> */
.L_1:


//--------------------- .nv.shared.reserved.0     --------------------------
	.section	.nv.shared.reserved.0,"aw",@nobits
	.weak		__nv_reservedSMEM_offset_0_alias
	.size		__nv_reservedSMEM_offset_0_alias, 0, 64
	.other		__nv_reservedSMEM_offset_0_alias,@"STO_CUDA_RESERVED_SHARED STV_DEFAULT"
__nv_reservedSMEM_offset_0_alias:
	.zero		0
	.zero		64


//--------------------- .nv.constant0._Z16update_particlesP8ParticlePdP17curandStateXORWOW --------------------------
	.section	.nv.constant0._Z16update_particlesP8ParticlePdP17curandStateXORWOW,"a",@progbits
	.sectionflags	@""
	.align	4
.nv.constant0._Z16update_particlesP8ParticlePdP17curandStateXORWOW:
	.zero		920


//--------------------- .nv.constant0._Z14init_particlesP8ParticleP17curandStateXORWOWi --------------------------
	.section	.nv.constant0._Z14init_particlesP8ParticleP17curandStateXORWOWi,"a",@progbits
	.sectionflags	@""
	.align	4
.nv.constant0._Z14init_particlesP8ParticleP17curandStateXORWOWi:
	.zero		916


//--------------------- SYMBOLS --------------------------

	.type		.nv.reservedSmem.offset0,@object
	.size		.nv.reservedSmem.offset0,0x4
